//
// Generated by NVIDIA NVVM Compiler
//
// Compiler Build ID: CL-36424714
// Cuda compilation tools, release 13.0, V13.0.88
// Based on NVVM 20.0.0
//

.version 9.0
.target sm_100
.address_size 64

	// .globl	_Z25ElementWiseMultiplicationP6float2S0_iiiiS0_
// _ZZ17FeatureExtractionPfiiiiiiS_S_PiS_S0_E14shared_max_val has been demoted
// _ZZ17FeatureExtractionPfiiiiiiS_S_PiS_S0_E14shared_max_lag has been demoted
// _ZZ17FeatureExtractionPfiiiiiiS_S_PiS_S0_E14shared_min_val has been demoted
// _ZZ17FeatureExtractionPfiiiiiiS_S_PiS_S0_E14shared_min_lag has been demoted

.visible .entry _Z25ElementWiseMultiplicationP6float2S0_iiiiS0_(
	.param .u64 .ptr .align 1 _Z25ElementWiseMultiplicationP6float2S0_iiiiS0__param_0,
	.param .u64 .ptr .align 1 _Z25ElementWiseMultiplicationP6float2S0_iiiiS0__param_1,
	.param .u32 _Z25ElementWiseMultiplicationP6float2S0_iiiiS0__param_2,
	.param .u32 _Z25ElementWiseMultiplicationP6float2S0_iiiiS0__param_3,
	.param .u32 _Z25ElementWiseMultiplicationP6float2S0_iiiiS0__param_4,
	.param .u32 _Z25ElementWiseMultiplicationP6float2S0_iiiiS0__param_5,
	.param .u64 .ptr .align 1 _Z25ElementWiseMultiplicationP6float2S0_iiiiS0__param_6
)
{
	.reg .pred 	%p<7>;
	.reg .b32 	%r<101>;
	.reg .b32 	%f<67>;
	.reg .b64 	%rd<43>;

	ld.param.u64 	%rd4, [_Z25ElementWiseMultiplicationP6float2S0_iiiiS0__param_0];
	ld.param.u64 	%rd5, [_Z25ElementWiseMultiplicationP6float2S0_iiiiS0__param_1];
	ld.param.u32 	%r65, [_Z25ElementWiseMultiplicationP6float2S0_iiiiS0__param_3];
	ld.param.u32 	%r66, [_Z25ElementWiseMultiplicationP6float2S0_iiiiS0__param_4];
	ld.param.u32 	%r67, [_Z25ElementWiseMultiplicationP6float2S0_iiiiS0__param_5];
	ld.param.u64 	%rd6, [_Z25ElementWiseMultiplicationP6float2S0_iiiiS0__param_6];
	cvta.to.global.u64 	%rd1, %rd6;
	cvta.to.global.u64 	%rd2, %rd5;
	cvta.to.global.u64 	%rd3, %rd4;
	mov.u32 	%r1, %tid.x;
	mov.u32 	%r2, %ctaid.y;
	mad.lo.s32 	%r3, %r67, %r66, %r2;
	mov.u32 	%r4, %ctaid.x;
	mov.u32 	%r5, %ntid.x;
	div.u32 	%r6, %r65, %r5;
	setp.lt.s32 	%p1, %r6, 1;
	@%p1 bra 	$L__BB0_7;
	ld.param.u32 	%r81, [_Z25ElementWiseMultiplicationP6float2S0_iiiiS0__param_2];
	mul.lo.s32 	%r7, %r3, %r65;
	mul.lo.s32 	%r8, %r65, %r4;
	mad.lo.s32 	%r69, %r81, %r2, %r4;
	mul.lo.s32 	%r9, %r69, %r65;
	and.b32  	%r10, %r6, 3;
	setp.lt.u32 	%p2, %r6, 4;
	mov.b32 	%r96, 0;
	@%p2 bra 	$L__BB0_4;
	and.b32  	%r96, %r6, 2147483644;
	neg.s32 	%r95, %r96;
	add.s32 	%r70, %r1, %r5;
	add.s32 	%r94, %r70, %r9;
	add.s32 	%r91, %r1, %r9;
	shl.b32 	%r71, %r5, 1;
	add.s32 	%r93, %r91, %r71;
	mul.lo.s32 	%r72, %r5, 3;
	add.s32 	%r92, %r91, %r72;
	add.s32 	%r90, %r70, %r8;
	add.s32 	%r87, %r1, %r8;
	add.s32 	%r89, %r87, %r71;
	add.s32 	%r88, %r87, %r72;
	add.s32 	%r86, %r70, %r7;
	add.s32 	%r83, %r1, %r7;
	add.s32 	%r85, %r83, %r71;
	add.s32 	%r84, %r83, %r72;
$L__BB0_3:
	mul.wide.u32 	%rd7, %r83, 8;
	add.s64 	%rd8, %rd3, %rd7;
	ld.global.v2.f32 	{%f1, %f2}, [%rd8];
	mul.wide.u32 	%rd9, %r87, 8;
	add.s64 	%rd10, %rd2, %rd9;
	ld.global.v2.f32 	{%f3, %f4}, [%rd10];
	mul.f32 	%f5, %f1, %f3;
	mul.f32 	%f6, %f2, %f4;
	sub.f32 	%f7, %f5, %f6;
	mul.wide.u32 	%rd11, %r91, 8;
	add.s64 	%rd12, %rd1, %rd11;
	st.global.f32 	[%rd12], %f7;
	ld.global.f32 	%f8, [%rd10];
	ld.global.f32 	%f9, [%rd8];
	mul.f32 	%f10, %f9, %f4;
	fma.rn.f32 	%f11, %f2, %f8, %f10;
	st.global.f32 	[%rd12+4], %f11;
	mul.wide.u32 	%rd13, %r86, 8;
	add.s64 	%rd14, %rd3, %rd13;
	ld.global.v2.f32 	{%f12, %f13}, [%rd14];
	mul.wide.u32 	%rd15, %r90, 8;
	add.s64 	%rd16, %rd2, %rd15;
	ld.global.v2.f32 	{%f14, %f15}, [%rd16];
	mul.f32 	%f16, %f12, %f14;
	mul.f32 	%f17, %f13, %f15;
	sub.f32 	%f18, %f16, %f17;
	mul.wide.u32 	%rd17, %r94, 8;
	add.s64 	%rd18, %rd1, %rd17;
	st.global.f32 	[%rd18], %f18;
	ld.global.f32 	%f19, [%rd16];
	ld.global.f32 	%f20, [%rd14];
	mul.f32 	%f21, %f20, %f15;
	fma.rn.f32 	%f22, %f13, %f19, %f21;
	st.global.f32 	[%rd18+4], %f22;
	mul.wide.u32 	%rd19, %r85, 8;
	add.s64 	%rd20, %rd3, %rd19;
	ld.global.v2.f32 	{%f23, %f24}, [%rd20];
	mul.wide.u32 	%rd21, %r89, 8;
	add.s64 	%rd22, %rd2, %rd21;
	ld.global.v2.f32 	{%f25, %f26}, [%rd22];
	mul.f32 	%f27, %f23, %f25;
	mul.f32 	%f28, %f24, %f26;
	sub.f32 	%f29, %f27, %f28;
	mul.wide.u32 	%rd23, %r93, 8;
	add.s64 	%rd24, %rd1, %rd23;
	st.global.f32 	[%rd24], %f29;
	ld.global.f32 	%f30, [%rd22];
	ld.global.f32 	%f31, [%rd20];
	mul.f32 	%f32, %f31, %f26;
	fma.rn.f32 	%f33, %f24, %f30, %f32;
	st.global.f32 	[%rd24+4], %f33;
	mul.wide.u32 	%rd25, %r84, 8;
	add.s64 	%rd26, %rd3, %rd25;
	ld.global.v2.f32 	{%f34, %f35}, [%rd26];
	mul.wide.u32 	%rd27, %r88, 8;
	add.s64 	%rd28, %rd2, %rd27;
	ld.global.v2.f32 	{%f36, %f37}, [%rd28];
	mul.f32 	%f38, %f34, %f36;
	mul.f32 	%f39, %f35, %f37;
	sub.f32 	%f40, %f38, %f39;
	mul.wide.u32 	%rd29, %r92, 8;
	add.s64 	%rd30, %rd1, %rd29;
	st.global.f32 	[%rd30], %f40;
	ld.global.f32 	%f41, [%rd28];
	ld.global.f32 	%f42, [%rd26];
	mul.f32 	%f43, %f42, %f37;
	fma.rn.f32 	%f44, %f35, %f41, %f43;
	st.global.f32 	[%rd30+4], %f44;
	add.s32 	%r95, %r95, 4;
	shl.b32 	%r73, %r5, 2;
	add.s32 	%r94, %r94, %r73;
	add.s32 	%r93, %r93, %r73;
	add.s32 	%r92, %r92, %r73;
	add.s32 	%r91, %r91, %r73;
	add.s32 	%r90, %r90, %r73;
	add.s32 	%r89, %r89, %r73;
	add.s32 	%r88, %r88, %r73;
	add.s32 	%r87, %r87, %r73;
	add.s32 	%r86, %r86, %r73;
	add.s32 	%r85, %r85, %r73;
	add.s32 	%r84, %r84, %r73;
	add.s32 	%r83, %r83, %r73;
	setp.ne.s32 	%p3, %r95, 0;
	@%p3 bra 	$L__BB0_3;
$L__BB0_4:
	setp.eq.s32 	%p4, %r10, 0;
	@%p4 bra 	$L__BB0_7;
	mad.lo.s32 	%r74, %r5, %r96, %r1;
	add.s32 	%r100, %r74, %r9;
	add.s32 	%r99, %r74, %r8;
	add.s32 	%r98, %r74, %r7;
	neg.s32 	%r97, %r10;
$L__BB0_6:
	.pragma "nounroll";
	mul.wide.u32 	%rd31, %r98, 8;
	add.s64 	%rd32, %rd3, %rd31;
	ld.global.v2.f32 	{%f45, %f46}, [%rd32];
	mul.wide.u32 	%rd33, %r99, 8;
	add.s64 	%rd34, %rd2, %rd33;
	ld.global.v2.f32 	{%f47, %f48}, [%rd34];
	mul.f32 	%f49, %f45, %f47;
	mul.f32 	%f50, %f46, %f48;
	sub.f32 	%f51, %f49, %f50;
	mul.wide.u32 	%rd35, %r100, 8;
	add.s64 	%rd36, %rd1, %rd35;
	st.global.f32 	[%rd36], %f51;
	ld.global.f32 	%f52, [%rd34];
	ld.global.f32 	%f53, [%rd32];
	mul.f32 	%f54, %f53, %f48;
	fma.rn.f32 	%f55, %f46, %f52, %f54;
	st.global.f32 	[%rd36+4], %f55;
	add.s32 	%r100, %r100, %r5;
	add.s32 	%r99, %r99, %r5;
	add.s32 	%r98, %r98, %r5;
	add.s32 	%r97, %r97, 1;
	setp.ne.s32 	%p5, %r97, 0;
	@%p5 bra 	$L__BB0_6;
$L__BB0_7:
	setp.ne.s32 	%p6, %r1, 0;
	@%p6 bra 	$L__BB0_9;
	ld.param.u32 	%r82, [_Z25ElementWiseMultiplicationP6float2S0_iiiiS0__param_2];
	mad.lo.s32 	%r75, %r65, %r3, %r65;
	mul.wide.s32 	%rd37, %r75, 8;
	add.s64 	%rd38, %rd3, %rd37;
	ld.global.v2.f32 	{%f56, %f57}, [%rd38+-8];
	mov.u32 	%r76, %ctaid.x;
	mad.lo.s32 	%r77, %r82, %r2, %r76;
	mad.lo.s32 	%r78, %r65, %r76, %r65;
	mul.wide.s32 	%rd39, %r78, 8;
	add.s64 	%rd40, %rd2, %rd39;
	ld.global.v2.f32 	{%f58, %f59}, [%rd40+-8];
	mul.f32 	%f60, %f56, %f58;
	mul.f32 	%f61, %f57, %f59;
	sub.f32 	%f62, %f60, %f61;
	mad.lo.s32 	%r79, %r65, %r77, %r65;
	add.s32 	%r80, %r79, -1;
	mul.wide.u32 	%rd41, %r80, 8;
	add.s64 	%rd42, %rd1, %rd41;
	st.global.f32 	[%rd42], %f62;
	ld.global.f32 	%f63, [%rd40+-8];
	ld.global.f32 	%f64, [%rd38+-8];
	mul.f32 	%f65, %f64, %f59;
	fma.rn.f32 	%f66, %f57, %f63, %f65;
	st.global.f32 	[%rd42+4], %f66;
$L__BB0_9:
	ret;

}
	// .globl	_Z20FeatureExtraction1THPfiiiiiiS_S_PiS_S0_
.visible .entry _Z20FeatureExtraction1THPfiiiiiiS_S_PiS_S0_(
	.param .u64 .ptr .align 1 _Z20FeatureExtraction1THPfiiiiiiS_S_PiS_S0__param_0,
	.param .u32 _Z20FeatureExtraction1THPfiiiiiiS_S_PiS_S0__param_1,
	.param .u32 _Z20FeatureExtraction1THPfiiiiiiS_S_PiS_S0__param_2,
	.param .u32 _Z20FeatureExtraction1THPfiiiiiiS_S_PiS_S0__param_3,
	.param .u32 _Z20FeatureExtraction1THPfiiiiiiS_S_PiS_S0__param_4,
	.param .u32 _Z20FeatureExtraction1THPfiiiiiiS_S_PiS_S0__param_5,
	.param .u32 _Z20FeatureExtraction1THPfiiiiiiS_S_PiS_S0__param_6,
	.param .u64 .ptr .align 1 _Z20FeatureExtraction1THPfiiiiiiS_S_PiS_S0__param_7,
	.param .u64 .ptr .align 1 _Z20FeatureExtraction1THPfiiiiiiS_S_PiS_S0__param_8,
	.param .u64 .ptr .align 1 _Z20FeatureExtraction1THPfiiiiiiS_S_PiS_S0__param_9,
	.param .u64 .ptr .align 1 _Z20FeatureExtraction1THPfiiiiiiS_S_PiS_S0__param_10,
	.param .u64 .ptr .align 1 _Z20FeatureExtraction1THPfiiiiiiS_S_PiS_S0__param_11
)
{
	.reg .pred 	%p<17>;
	.reg .b16 	%rs<3>;
	.reg .b32 	%r<104>;
	.reg .b32 	%f<57>;
	.reg .b64 	%rd<32>;

	ld.param.u64 	%rd7, [_Z20FeatureExtraction1THPfiiiiiiS_S_PiS_S0__param_0];
	ld.param.u32 	%r53, [_Z20FeatureExtraction1THPfiiiiiiS_S_PiS_S0__param_1];
	ld.param.u32 	%r54, [_Z20FeatureExtraction1THPfiiiiiiS_S_PiS_S0__param_2];
	ld.param.u32 	%r55, [_Z20FeatureExtraction1THPfiiiiiiS_S_PiS_S0__param_3];
	ld.param.u32 	%r56, [_Z20FeatureExtraction1THPfiiiiiiS_S_PiS_S0__param_4];
	ld.param.u32 	%r57, [_Z20FeatureExtraction1THPfiiiiiiS_S_PiS_S0__param_5];
	ld.param.u32 	%r58, [_Z20FeatureExtraction1THPfiiiiiiS_S_PiS_S0__param_6];
	ld.param.u64 	%rd2, [_Z20FeatureExtraction1THPfiiiiiiS_S_PiS_S0__param_7];
	ld.param.u64 	%rd3, [_Z20FeatureExtraction1THPfiiiiiiS_S_PiS_S0__param_8];
	ld.param.u64 	%rd4, [_Z20FeatureExtraction1THPfiiiiiiS_S_PiS_S0__param_9];
	ld.param.u64 	%rd5, [_Z20FeatureExtraction1THPfiiiiiiS_S_PiS_S0__param_10];
	ld.param.u64 	%rd6, [_Z20FeatureExtraction1THPfiiiiiiS_S_PiS_S0__param_11];
	cvta.to.global.u64 	%rd1, %rd7;
	mov.u32 	%r59, %tid.x;
	setp.ne.s32 	%p1, %r59, 0;
	@%p1 bra 	$L__BB1_30;
	mov.u32 	%r1, %ctaid.y;
	mul.lo.s32 	%r2, %r58, %r57;
	mov.u32 	%r3, %ctaid.x;
	setp.lt.s32 	%p2, %r53, 1;
	mov.b32 	%r81, 0;
	mov.f32 	%f38, 0f00000000;
	mov.f32 	%f46, %f38;
	mov.u32 	%r89, %r81;
	@%p2 bra 	$L__BB1_29;
	mad.lo.s32 	%r64, %r54, %r1, %r3;
	mul.lo.s32 	%r4, %r64, %r55;
	setp.eq.s32 	%p3, %r53, 1;
	mov.f32 	%f46, 0f00000000;
	mov.b32 	%r89, 0;
	mov.b32 	%r97, -1;
	mov.u32 	%r81, %r89;
	mov.f32 	%f38, %f46;
	@%p3 bra 	$L__BB1_22;
	sub.s32 	%r79, 2, %r53;
	shl.b32 	%r66, %r53, 1;
	and.b32  	%r67, %r66, -4;
	neg.s32 	%r78, %r67;
	add.s32 	%r68, %r56, %r4;
	sub.s32 	%r77, %r68, %r53;
	mov.f32 	%f46, 0f00000000;
	mov.b32 	%r89, 0;
$L__BB1_4:
	add.s32 	%r13, %r77, 1;
	mul.wide.u32 	%rd8, %r77, 4;
	add.s64 	%rd9, %rd1, %rd8;
	ld.global.f32 	%f3, [%rd9];
	setp.leu.f32 	%p4, %f3, %f38;
	@%p4 bra 	$L__BB1_6;
	add.s32 	%r81, %r79, -1;
	mov.f32 	%f38, %f3;
	bra.uni 	$L__BB1_8;
$L__BB1_6:
	setp.geu.f32 	%p5, %f3, %f46;
	@%p5 bra 	$L__BB1_8;
	add.s32 	%r89, %r79, -1;
	mov.f32 	%f46, %f3;
$L__BB1_8:
	mul.wide.u32 	%rd10, %r13, 4;
	add.s64 	%rd11, %rd1, %rd10;
	ld.global.f32 	%f6, [%rd11];
	setp.gt.f32 	%p6, %f6, %f38;
	@%p6 bra 	$L__BB1_11;
	setp.geu.f32 	%p7, %f6, %f46;
	@%p7 bra 	$L__BB1_12;
	mov.f32 	%f46, %f6;
	mov.u32 	%r89, %r79;
	bra.uni 	$L__BB1_12;
$L__BB1_11:
	mov.f32 	%f38, %f6;
	mov.u32 	%r81, %r79;
$L__BB1_12:
	add.s32 	%r69, %r13, 1;
	mul.wide.u32 	%rd12, %r69, 4;
	add.s64 	%rd13, %rd1, %rd12;
	ld.global.f32 	%f9, [%rd13];
	setp.gt.f32 	%p8, %f9, %f38;
	@%p8 bra 	$L__BB1_15;
	setp.geu.f32 	%p9, %f9, %f46;
	@%p9 bra 	$L__BB1_16;
	add.s32 	%r89, %r79, 1;
	mov.f32 	%f46, %f9;
	bra.uni 	$L__BB1_16;
$L__BB1_15:
	add.s32 	%r81, %r79, 1;
	mov.f32 	%f38, %f9;
$L__BB1_16:
	add.s32 	%r70, %r13, 2;
	mul.wide.u32 	%rd14, %r70, 4;
	add.s64 	%rd15, %rd1, %rd14;
	ld.global.f32 	%f12, [%rd15];
	setp.gt.f32 	%p10, %f12, %f38;
	@%p10 bra 	$L__BB1_19;
	setp.geu.f32 	%p11, %f12, %f46;
	@%p11 bra 	$L__BB1_20;
	add.s32 	%r89, %r79, 2;
	mov.f32 	%f46, %f12;
	bra.uni 	$L__BB1_20;
$L__BB1_19:
	add.s32 	%r81, %r79, 2;
	mov.f32 	%f38, %f12;
$L__BB1_20:
	add.s32 	%r79, %r79, 4;
	add.s32 	%r78, %r78, 4;
	add.s32 	%r77, %r77, 4;
	setp.ne.s32 	%p12, %r78, 0;
	@%p12 bra 	$L__BB1_4;
	add.s32 	%r97, %r79, -2;
$L__BB1_22:
	shl.b32 	%r71, %r53, 1;
	and.b32  	%r72, %r71, 2;
	setp.eq.s32 	%p13, %r72, 0;
	@%p13 bra 	$L__BB1_29;
	add.s32 	%r73, %r97, %r56;
	add.s32 	%r96, %r73, %r4;
	cvt.u16.u32 	%rs1, %r53;
	and.b16  	%rs2, %rs1, 1;
	mul.wide.u16 	%r74, %rs2, 2;
	neg.s32 	%r95, %r74;
$L__BB1_24:
	.pragma "nounroll";
	mul.wide.u32 	%rd16, %r96, 4;
	add.s64 	%rd17, %rd1, %rd16;
	ld.global.f32 	%f21, [%rd17];
	setp.gt.f32 	%p14, %f21, %f38;
	@%p14 bra 	$L__BB1_27;
	setp.geu.f32 	%p15, %f21, %f46;
	@%p15 bra 	$L__BB1_28;
	add.s32 	%r89, %r97, 1;
	mov.f32 	%f46, %f21;
	bra.uni 	$L__BB1_28;
$L__BB1_27:
	add.s32 	%r81, %r97, 1;
	mov.f32 	%f38, %f21;
$L__BB1_28:
	add.s32 	%r97, %r97, 1;
	add.s32 	%r96, %r96, 1;
	add.s32 	%r95, %r95, 1;
	setp.ne.s32 	%p16, %r95, 0;
	@%p16 bra 	$L__BB1_24;
$L__BB1_29:
	add.s32 	%r75, %r2, %r1;
	cvta.to.global.u64 	%rd18, %rd2;
	cvt.rn.f32.s32 	%f30, %r55;
	mul.wide.s32 	%rd19, %r75, 4;
	add.s64 	%rd20, %rd18, %rd19;
	ld.global.f32 	%f31, [%rd20];
	mul.f32 	%f32, %f31, %f30;
	mul.wide.u32 	%rd21, %r3, 4;
	add.s64 	%rd22, %rd18, %rd21;
	ld.global.f32 	%f33, [%rd22];
	mul.f32 	%f34, %f32, %f33;
	div.rn.f32 	%f35, %f38, %f34;
	div.rn.f32 	%f36, %f46, %f34;
	mad.lo.s32 	%r76, %r75, %r54, %r3;
	cvta.to.global.u64 	%rd23, %rd3;
	mul.wide.u32 	%rd24, %r76, 4;
	add.s64 	%rd25, %rd23, %rd24;
	st.global.f32 	[%rd25], %f35;
	cvta.to.global.u64 	%rd26, %rd5;
	add.s64 	%rd27, %rd26, %rd24;
	st.global.f32 	[%rd27], %f36;
	cvta.to.global.u64 	%rd28, %rd4;
	add.s64 	%rd29, %rd28, %rd24;
	st.global.u32 	[%rd29], %r81;
	cvta.to.global.u64 	%rd30, %rd6;
	add.s64 	%rd31, %rd30, %rd24;
	st.global.u32 	[%rd31], %r89;
$L__BB1_30:
	ret;

}
	// .globl	_Z17FeatureExtractionPfiiiiiiS_S_PiS_S0_
.visible .entry _Z17FeatureExtractionPfiiiiiiS_S_PiS_S0_(
	.param .u64 .ptr .align 1 _Z17FeatureExtractionPfiiiiiiS_S_PiS_S0__param_0,
	.param .u32 _Z17FeatureExtractionPfiiiiiiS_S_PiS_S0__param_1,
	.param .u32 _Z17FeatureExtractionPfiiiiiiS_S_PiS_S0__param_2,
	.param .u32 _Z17FeatureExtractionPfiiiiiiS_S_PiS_S0__param_3,
	.param .u32 _Z17FeatureExtractionPfiiiiiiS_S_PiS_S0__param_4,
	.param .u32 _Z17FeatureExtractionPfiiiiiiS_S_PiS_S0__param_5,
	.param .u32 _Z17FeatureExtractionPfiiiiiiS_S_PiS_S0__param_6,
	.param .u64 .ptr .align 1 _Z17FeatureExtractionPfiiiiiiS_S_PiS_S0__param_7,
	.param .u64 .ptr .align 1 _Z17FeatureExtractionPfiiiiiiS_S_PiS_S0__param_8,
	.param .u64 .ptr .align 1 _Z17FeatureExtractionPfiiiiiiS_S_PiS_S0__param_9,
	.param .u64 .ptr .align 1 _Z17FeatureExtractionPfiiiiiiS_S_PiS_S0__param_10,
	.param .u64 .ptr .align 1 _Z17FeatureExtractionPfiiiiiiS_S_PiS_S0__param_11
)
{
	.reg .pred 	%p<22>;
	.reg .b16 	%rs<3>;
	.reg .b32 	%r<117>;
	.reg .b32 	%f<33>;
	.reg .b64 	%rd<36>;
	// demoted variable
	.shared .align 4 .b8 _ZZ17FeatureExtractionPfiiiiiiS_S_PiS_S0_E14shared_max_val[512];
	// demoted variable
	.shared .align 4 .b8 _ZZ17FeatureExtractionPfiiiiiiS_S_PiS_S0_E14shared_max_lag[512];
	// demoted variable
	.shared .align 4 .b8 _ZZ17FeatureExtractionPfiiiiiiS_S_PiS_S0_E14shared_min_val[512];
	// demoted variable
	.shared .align 4 .b8 _ZZ17FeatureExtractionPfiiiiiiS_S_PiS_S0_E14shared_min_lag[512];
	ld.param.u64 	%rd7, [_Z17FeatureExtractionPfiiiiiiS_S_PiS_S0__param_0];
	ld.param.u32 	%r56, [_Z17FeatureExtractionPfiiiiiiS_S_PiS_S0__param_1];
	ld.param.u32 	%r53, [_Z17FeatureExtractionPfiiiiiiS_S_PiS_S0__param_2];
	ld.param.u32 	%r54, [_Z17FeatureExtractionPfiiiiiiS_S_PiS_S0__param_3];
	ld.param.u32 	%r55, [_Z17FeatureExtractionPfiiiiiiS_S_PiS_S0__param_4];
	ld.param.u32 	%r57, [_Z17FeatureExtractionPfiiiiiiS_S_PiS_S0__param_5];
	ld.param.u32 	%r58, [_Z17FeatureExtractionPfiiiiiiS_S_PiS_S0__param_6];
	ld.param.u64 	%rd6, [_Z17FeatureExtractionPfiiiiiiS_S_PiS_S0__param_11];
	cvta.to.global.u64 	%rd1, %rd7;
	mov.u32 	%r1, %tid.x;
	mov.u32 	%r2, %ctaid.y;
	mul.lo.s32 	%r3, %r58, %r57;
	mov.u32 	%r4, %ctaid.x;
	shl.b32 	%r59, %r1, 2;
	mov.u32 	%r60, _ZZ17FeatureExtractionPfiiiiiiS_S_PiS_S0_E14shared_max_val;
	add.s32 	%r5, %r60, %r59;
	mov.b32 	%r61, 0;
	st.shared.u32 	[%r5], %r61;
	mov.u32 	%r62, _ZZ17FeatureExtractionPfiiiiiiS_S_PiS_S0_E14shared_max_lag;
	add.s32 	%r6, %r62, %r59;
	st.shared.u32 	[%r6], %r61;
	mov.u32 	%r63, _ZZ17FeatureExtractionPfiiiiiiS_S_PiS_S0_E14shared_min_val;
	add.s32 	%r7, %r63, %r59;
	st.shared.u32 	[%r7], %r61;
	mov.u32 	%r64, _ZZ17FeatureExtractionPfiiiiiiS_S_PiS_S0_E14shared_min_lag;
	add.s32 	%r8, %r64, %r59;
	st.shared.u32 	[%r8], %r61;
	mov.u32 	%r116, %ntid.x;
	div.u32 	%r10, %r56, %r116;
	setp.lt.s32 	%p1, %r10, 1;
	@%p1 bra 	$L__BB2_27;
	neg.s32 	%r115, %r10;
	mad.lo.s32 	%r65, %r53, %r2, %r4;
	mul.lo.s32 	%r12, %r65, %r54;
	shl.b32 	%r66, %r10, 1;
	and.b32  	%r67, %r66, 2;
	setp.eq.s32 	%p2, %r67, 0;
	@%p2 bra 	$L__BB2_8;
	mul.lo.s32 	%r68, %r116, %r10;
	sub.s32 	%r105, %r1, %r68;
	add.s32 	%r69, %r1, %r55;
	add.s32 	%r70, %r69, %r12;
	sub.s32 	%r104, %r70, %r68;
	cvt.u16.u32 	%rs1, %r10;
	and.b16  	%rs2, %rs1, 1;
	mul.wide.u16 	%r71, %rs2, 2;
	neg.s32 	%r103, %r71;
$L__BB2_3:
	.pragma "nounroll";
	mul.wide.u32 	%rd8, %r104, 4;
	add.s64 	%rd9, %rd1, %rd8;
	ld.global.f32 	%f1, [%rd9];
	ld.shared.f32 	%f8, [%r5];
	setp.gt.f32 	%p3, %f1, %f8;
	@%p3 bra 	$L__BB2_6;
	ld.shared.f32 	%f9, [%r7];
	setp.geu.f32 	%p4, %f1, %f9;
	@%p4 bra 	$L__BB2_7;
	st.shared.f32 	[%r7], %f1;
	add.s32 	%r72, %r105, 1;
	st.shared.u32 	[%r8], %r72;
	bra.uni 	$L__BB2_7;
$L__BB2_6:
	st.shared.f32 	[%r5], %f1;
	add.s32 	%r73, %r105, 1;
	st.shared.u32 	[%r6], %r73;
$L__BB2_7:
	sub.s32 	%r115, %r67, %r10;
	bar.sync 	0;
	add.s32 	%r105, %r105, %r116;
	add.s32 	%r104, %r104, %r116;
	add.s32 	%r103, %r103, 1;
	setp.ne.s32 	%p5, %r103, 0;
	@%p5 bra 	$L__BB2_3;
$L__BB2_8:
	setp.eq.s32 	%p6, %r10, 1;
	@%p6 bra 	$L__BB2_27;
	mul.lo.s32 	%r76, %r116, %r115;
	add.s32 	%r77, %r76, %r116;
	add.s32 	%r114, %r1, %r77;
	add.s32 	%r78, %r115, 2;
	mul.lo.s32 	%r79, %r116, %r78;
	add.s32 	%r113, %r1, %r79;
	add.s32 	%r80, %r115, 3;
	mul.lo.s32 	%r81, %r116, %r80;
	add.s32 	%r112, %r1, %r81;
	add.s32 	%r111, %r1, %r76;
	add.s32 	%r82, %r1, %r55;
	add.s32 	%r83, %r82, %r12;
	add.s32 	%r110, %r83, %r77;
	add.s32 	%r109, %r83, %r79;
	add.s32 	%r108, %r83, %r81;
	add.s32 	%r107, %r83, %r76;
$L__BB2_10:
	mul.wide.u32 	%rd10, %r107, 4;
	add.s64 	%rd11, %rd1, %rd10;
	ld.global.f32 	%f2, [%rd11];
	ld.shared.f32 	%f10, [%r5];
	setp.leu.f32 	%p7, %f2, %f10;
	@%p7 bra 	$L__BB2_12;
	st.shared.f32 	[%r5], %f2;
	add.s32 	%r85, %r111, 1;
	st.shared.u32 	[%r6], %r85;
	bra.uni 	$L__BB2_14;
$L__BB2_12:
	ld.shared.f32 	%f11, [%r7];
	setp.geu.f32 	%p8, %f2, %f11;
	@%p8 bra 	$L__BB2_14;
	st.shared.f32 	[%r7], %f2;
	add.s32 	%r84, %r111, 1;
	st.shared.u32 	[%r8], %r84;
$L__BB2_14:
	bar.sync 	0;
	mul.wide.u32 	%rd12, %r110, 4;
	add.s64 	%rd13, %rd1, %rd12;
	ld.global.f32 	%f3, [%rd13];
	ld.shared.f32 	%f12, [%r5];
	setp.gt.f32 	%p9, %f3, %f12;
	@%p9 bra 	$L__BB2_17;
	ld.shared.f32 	%f13, [%r7];
	setp.geu.f32 	%p10, %f3, %f13;
	@%p10 bra 	$L__BB2_18;
	st.shared.f32 	[%r7], %f3;
	add.s32 	%r86, %r114, 1;
	st.shared.u32 	[%r8], %r86;
	bra.uni 	$L__BB2_18;
$L__BB2_17:
	st.shared.f32 	[%r5], %f3;
	add.s32 	%r87, %r114, 1;
	st.shared.u32 	[%r6], %r87;
$L__BB2_18:
	bar.sync 	0;
	mul.wide.u32 	%rd14, %r109, 4;
	add.s64 	%rd15, %rd1, %rd14;
	ld.global.f32 	%f4, [%rd15];
	ld.shared.f32 	%f14, [%r5];
	setp.gt.f32 	%p11, %f4, %f14;
	@%p11 bra 	$L__BB2_21;
	ld.shared.f32 	%f15, [%r7];
	setp.geu.f32 	%p12, %f4, %f15;
	@%p12 bra 	$L__BB2_22;
	st.shared.f32 	[%r7], %f4;
	add.s32 	%r88, %r113, 1;
	st.shared.u32 	[%r8], %r88;
	bra.uni 	$L__BB2_22;
$L__BB2_21:
	st.shared.f32 	[%r5], %f4;
	add.s32 	%r89, %r113, 1;
	st.shared.u32 	[%r6], %r89;
$L__BB2_22:
	bar.sync 	0;
	mul.wide.u32 	%rd16, %r108, 4;
	add.s64 	%rd17, %rd1, %rd16;
	ld.global.f32 	%f5, [%rd17];
	ld.shared.f32 	%f16, [%r5];
	setp.gt.f32 	%p13, %f5, %f16;
	@%p13 bra 	$L__BB2_25;
	ld.shared.f32 	%f17, [%r7];
	setp.geu.f32 	%p14, %f5, %f17;
	@%p14 bra 	$L__BB2_26;
	st.shared.f32 	[%r7], %f5;
	add.s32 	%r90, %r112, 1;
	st.shared.u32 	[%r8], %r90;
	bra.uni 	$L__BB2_26;
$L__BB2_25:
	st.shared.f32 	[%r5], %f5;
	add.s32 	%r91, %r112, 1;
	st.shared.u32 	[%r6], %r91;
$L__BB2_26:
	bar.sync 	0;
	add.s32 	%r115, %r115, 4;
	shl.b32 	%r92, %r116, 2;
	add.s32 	%r114, %r114, %r92;
	add.s32 	%r113, %r113, %r92;
	add.s32 	%r112, %r112, %r92;
	add.s32 	%r111, %r111, %r92;
	add.s32 	%r110, %r110, %r92;
	add.s32 	%r109, %r109, %r92;
	add.s32 	%r108, %r108, %r92;
	add.s32 	%r107, %r107, %r92;
	setp.lt.s32 	%p15, %r115, %r10;
	@%p15 bra 	$L__BB2_10;
$L__BB2_27:
	setp.lt.u32 	%p16, %r116, 2;
	@%p16 bra 	$L__BB2_34;
$L__BB2_28:
	mov.u32 	%r50, %r116;
	shr.u32 	%r116, %r50, 1;
	setp.ge.u32 	%p17, %r1, %r116;
	@%p17 bra 	$L__BB2_33;
	ld.shared.f32 	%f18, [%r5];
	shl.b32 	%r52, %r116, 2;
	add.s32 	%r93, %r5, %r52;
	ld.shared.f32 	%f6, [%r93];
	setp.geu.f32 	%p18, %f18, %f6;
	@%p18 bra 	$L__BB2_31;
	st.shared.f32 	[%r5], %f6;
	add.s32 	%r94, %r6, %r52;
	ld.shared.u32 	%r95, [%r94];
	st.shared.u32 	[%r6], %r95;
$L__BB2_31:
	ld.shared.f32 	%f19, [%r7];
	add.s32 	%r96, %r7, %r52;
	ld.shared.f32 	%f7, [%r96];
	setp.leu.f32 	%p19, %f19, %f7;
	@%p19 bra 	$L__BB2_33;
	st.shared.f32 	[%r7], %f7;
	add.s32 	%r97, %r8, %r52;
	ld.shared.u32 	%r98, [%r97];
	st.shared.u32 	[%r8], %r98;
$L__BB2_33:
	bar.sync 	0;
	setp.gt.u32 	%p20, %r50, 3;
	@%p20 bra 	$L__BB2_28;
$L__BB2_34:
	setp.ne.s32 	%p21, %r1, 0;
	@%p21 bra 	$L__BB2_36;
	ld.param.u64 	%rd35, [_Z17FeatureExtractionPfiiiiiiS_S_PiS_S0__param_10];
	ld.param.u64 	%rd34, [_Z17FeatureExtractionPfiiiiiiS_S_PiS_S0__param_9];
	ld.param.u64 	%rd33, [_Z17FeatureExtractionPfiiiiiiS_S_PiS_S0__param_8];
	ld.param.u64 	%rd32, [_Z17FeatureExtractionPfiiiiiiS_S_PiS_S0__param_7];
	cvta.to.global.u64 	%rd18, %rd32;
	add.s32 	%r99, %r3, %r2;
	ld.shared.f32 	%f20, [_ZZ17FeatureExtractionPfiiiiiiS_S_PiS_S0_E14shared_max_val];
	mul.wide.s32 	%rd19, %r99, 4;
	add.s64 	%rd20, %rd18, %rd19;
	ld.global.f32 	%f21, [%rd20];
	mul.wide.u32 	%rd21, %r4, 4;
	add.s64 	%rd22, %rd18, %rd21;
	ld.global.f32 	%f22, [%rd22];
	mul.f32 	%f23, %f21, %f22;
	cvt.rn.f32.s32 	%f24, %r54;
	mul.f32 	%f25, %f23, %f24;
	div.rn.f32 	%f26, %f20, %f25;
	mad.lo.s32 	%r100, %r99, %r53, %r4;
	cvta.to.global.u64 	%rd23, %rd33;
	mul.wide.u32 	%rd24, %r100, 4;
	add.s64 	%rd25, %rd23, %rd24;
	st.global.f32 	[%rd25], %f26;
	ld.shared.f32 	%f27, [_ZZ17FeatureExtractionPfiiiiiiS_S_PiS_S0_E14shared_min_val];
	ld.global.f32 	%f28, [%rd20];
	ld.global.f32 	%f29, [%rd22];
	mul.f32 	%f30, %f28, %f29;
	mul.f32 	%f31, %f30, %f24;
	div.rn.f32 	%f32, %f27, %f31;
	cvta.to.global.u64 	%rd26, %rd35;
	add.s64 	%rd27, %rd26, %rd24;
	st.global.f32 	[%rd27], %f32;
	ld.shared.u32 	%r101, [_ZZ17FeatureExtractionPfiiiiiiS_S_PiS_S0_E14shared_max_lag];
	cvta.to.global.u64 	%rd28, %rd34;
	add.s64 	%rd29, %rd28, %rd24;
	st.global.u32 	[%rd29], %r101;
	ld.shared.u32 	%r102, [_ZZ17FeatureExtractionPfiiiiiiS_S_PiS_S0_E14shared_min_lag];
	cvta.to.global.u64 	%rd30, %rd6;
	add.s64 	%rd31, %rd30, %rd24;
	st.global.u32 	[%rd31], %r102;
$L__BB2_36:
	ret;

}


// ===== COMPILED SASS (sm_100) =====

	.target	sm_100

	.elftype	@"ET_EXEC"


//--------------------- .note.nv.tkinfo           --------------------------
	.section	.note.nv.tkinfo,"",@"SHT_NOTE"
	.sectionflags	@"SHF_NOTE_NV_TKINFO"
	.tkinfo
        /*0018*/ 	.word	0x00000002
        /*0030*/ 	.string	""
        /*0030*/ 	.string	"ptxas"
        /*0030*/ 	.string	"Cuda compilation tools, release 13.0, V13.0.88"
        /*0030*/ 	.string	"Build cuda_13.0.r13.0/compiler.36424714_0"
        /*0030*/ 	.string	"-arch sm_100 -m 64 "



//--------------------- .note.nv.cuinfo           --------------------------
	.section	.note.nv.cuinfo,"",@"SHT_NOTE"
	.sectionflags	@"SHF_NOTE_NV_CUINFO"
        /*0018*/ 	.short	0x0002
        /*001a*/ 	.short	0x0064
        /*001c*/ 	.short	0x0082
	.zero		2


//--------------------- .nv.info                  --------------------------
	.section	.nv.info,"",@"SHT_CUDA_INFO"
	.align	4


	//----- nvinfo : EIATTR_REGCOUNT
	.align		4
        /*0000*/ 	.byte	0x04, 0x2f
        /*0002*/ 	.short	(.L_1 - .L_0)
	.align		4
.L_0:
        /*0004*/ 	.word	index@(_Z25ElementWiseMultiplicationP6float2S0_iiiiS0_)
        /*0008*/ 	.word	0x00000028


	//----- nvinfo : EIATTR_FRAME_SIZE
	.align		4
.L_1:
        /*000c*/ 	.byte	0x04, 0x11
        /*000e*/ 	.short	(.L_3 - .L_2)
	.align		4
.L_2:
        /*0010*/ 	.word	index@(_Z25ElementWiseMultiplicationP6float2S0_iiiiS0_)
        /*0014*/ 	.word	0x00000000


	//----- nvinfo : EIATTR_REGCOUNT
	.align		4
.L_3:
        /*0018*/ 	.byte	0x04, 0x2f
        /*001a*/ 	.short	(.L_5 - .L_4)
	.align		4
.L_4:
        /*001c*/ 	.word	index@(_Z20FeatureExtraction1THPfiiiiiiS_S_PiS_S0_)
        /*0020*/ 	.word	0x00000016


	//----- nvinfo : EIATTR_FRAME_SIZE
	.align		4
.L_5:
        /*0024*/ 	.byte	0x04, 0x11
        /*0026*/ 	.short	(.L_7 - .L_6)
	.align		4
.L_6:
        /*0028*/ 	.word	index@($__internal_1_$__cuda_sm3x_div_rn_noftz_f32_slowpath)
        /*002c*/ 	.word	0x00000000


	//----- nvinfo : EIATTR_FRAME_SIZE
	.align		4
.L_7:
        /*0030*/ 	.byte	0x04, 0x11
        /*0032*/ 	.short	(.L_9 - .L_8)
	.align		4
.L_8:
        /*0034*/ 	.word	index@(_Z20FeatureExtraction1THPfiiiiiiS_S_PiS_S0_)
        /*0038*/ 	.word	0x00000000


	//----- nvinfo : EIATTR_REGCOUNT
	.align		4
.L_9:
        /*003c*/ 	.byte	0x04, 0x2f
        /*003e*/ 	.short	(.L_11 - .L_10)
	.align		4
.L_10:
        /*0040*/ 	.word	index@(_Z17FeatureExtractionPfiiiiiiS_S_PiS_S0_)
        /*0044*/ 	.word	0x00000020


	//----- nvinfo : EIATTR_FRAME_SIZE
	.align		4
.L_11:
        /*0048*/ 	.byte	0x04, 0x11
        /*004a*/ 	.short	(.L_13 - .L_12)
	.align		4
.L_12:
        /*004c*/ 	.word	index@($__internal_0_$__cuda_sm3x_div_rn_noftz_f32_slowpath)
        /*0050*/ 	.word	0x00000000


	//----- nvinfo : EIATTR_FRAME_SIZE
	.align		4
.L_13:
        /*0054*/ 	.byte	0x04, 0x11
        /*0056*/ 	.short	(.L_15 - .L_14)
	.align		4
.L_14:
        /*0058*/ 	.word	index@(_Z17FeatureExtractionPfiiiiiiS_S_PiS_S0_)
        /*005c*/ 	.word	0x00000000


	//----- nvinfo : EIATTR_MIN_STACK_SIZE
	.align		4
.L_15:
        /*0060*/ 	.byte	0x04, 0x12
        /*0062*/ 	.short	(.L_17 - .L_16)
	.align		4
.L_16:
        /*0064*/ 	.word	index@(_Z17FeatureExtractionPfiiiiiiS_S_PiS_S0_)
        /*0068*/ 	.word	0x00000000


	//----- nvinfo : EIATTR_MIN_STACK_SIZE
	.align		4
.L_17:
        /*006c*/ 	.byte	0x04, 0x12
        /*006e*/ 	.short	(.L_19 - .L_18)
	.align		4
.L_18:
        /*0070*/ 	.word	index@(_Z20FeatureExtraction1THPfiiiiiiS_S_PiS_S0_)
        /*0074*/ 	.word	0x00000000


	//----- nvinfo : EIATTR_MIN_STACK_SIZE
	.align		4
.L_19:
        /*0078*/ 	.byte	0x04, 0x12
        /*007a*/ 	.short	(.L_21 - .L_20)
	.align		4
.L_20:
        /*007c*/ 	.word	index@(_Z25ElementWiseMultiplicationP6float2S0_iiiiS0_)
        /*0080*/ 	.word	0x00000000
.L_21:


//--------------------- .nv.compat                --------------------------
	.section	.nv.compat,"",@"SHT_CUDA_COMPAT_INFO"
	.align	4
        /*0000*/ 	.byte	0x02, 0x09, 0x00, 0x00, 0x02, 0x02, 0x01, 0x00, 0x02, 0x05, 0x05, 0x00, 0x03, 0x07, 0x01, 0x01
        /*0010*/ 	.byte	0x02, 0x03, 0x00, 0x00, 0x02, 0x06, 0x01, 0x00, 0x04, 0x0b, 0x08, 0x00, 0x01, 0x00, 0x00, 0x00
        /*0020*/ 	.byte	0x00, 0x00, 0x00, 0x00


//--------------------- .nv.info._Z17FeatureExtractionPfiiiiiiS_S_PiS_S0_ --------------------------
	.section	.nv.info._Z17FeatureExtractionPfiiiiiiS_S_PiS_S0_,"",@"SHT_CUDA_INFO"
	.sectionflags	@""
	.align	4


	//----- nvinfo : EIATTR_CUDA_API_VERSION
	.align		4
        /*0000*/ 	.byte	0x04, 0x37
        /*0002*/ 	.short	(.L_23 - .L_22)
.L_22:
        /*0004*/ 	.word	0x00000082


	//----- nvinfo : EIATTR_KPARAM_INFO
	.align		4
.L_23:
        /*0008*/ 	.byte	0x04, 0x17
        /*000a*/ 	.short	(.L_25 - .L_24)
.L_24:
        /*000c*/ 	.word	0x00000000
        /*0010*/ 	.short	0x000b
        /*0012*/ 	.short	0x0040
        /*0014*/ 	.byte	0x00, 0xf5, 0x21, 0x00


	//----- nvinfo : EIATTR_KPARAM_INFO
	.align		4
.L_25:
        /*0018*/ 	.byte	0x04, 0x17
        /*001a*/ 	.short	(.L_27 - .L_26)
.L_26:
        /*001c*/ 	.word	0x00000000
        /*0020*/ 	.short	0x000a
        /*0022*/ 	.short	0x0038
        /*0024*/ 	.byte	0x00, 0xf5, 0x21, 0x00


	//----- nvinfo : EIATTR_KPARAM_INFO
	.align		4
.L_27:
        /*0028*/ 	.byte	0x04, 0x17
        /*002a*/ 	.short	(.L_29 - .L_28)
.L_28:
        /*002c*/ 	.word	0x00000000
        /*0030*/ 	.short	0x0009
        /*0032*/ 	.short	0x0030
        /*0034*/ 	.byte	0x00, 0xf5, 0x21, 0x00


	//----- nvinfo : EIATTR_KPARAM_INFO
	.align		4
.L_29:
        /*0038*/ 	.byte	0x04, 0x17
        /*003a*/ 	.short	(.L_31 - .L_30)
.L_30:
        /*003c*/ 	.word	0x00000000
        /*0040*/ 	.short	0x0008
        /*0042*/ 	.short	0x0028
        /*0044*/ 	.byte	0x00, 0xf5, 0x21, 0x00


	//----- nvinfo : EIATTR_KPARAM_INFO
	.align		4
.L_31:
        /*0048*/ 	.byte	0x04, 0x17
        /*004a*/ 	.short	(.L_33 - .L_32)
.L_32:
        /*004c*/ 	.word	0x00000000
        /*0050*/ 	.short	0x0007
        /*0052*/ 	.short	0x0020
        /*0054*/ 	.byte	0x00, 0xf5, 0x21, 0x00


	//----- nvinfo : EIATTR_KPARAM_INFO
	.align		4
.L_33:
        /*0058*/ 	.byte	0x04, 0x17
        /*005a*/ 	.short	(.L_35 - .L_34)
.L_34:
        /*005c*/ 	.word	0x00000000
        /*0060*/ 	.short	0x0006
        /*0062*/ 	.short	0x001c
        /*0064*/ 	.byte	0x00, 0xf0, 0x11, 0x00


	//----- nvinfo : EIATTR_KPARAM_INFO
	.align		4
.L_35:
        /*0068*/ 	.byte	0x04, 0x17
        /*006a*/ 	.short	(.L_37 - .L_36)
.L_36:
        /*006c*/ 	.word	0x00000000
        /*0070*/ 	.short	0x0005
        /*0072*/ 	.short	0x0018
        /*0074*/ 	.byte	0x00, 0xf0, 0x11, 0x00


	//----- nvinfo : EIATTR_KPARAM_INFO
	.align		4
.L_37:
        /*0078*/ 	.byte	0x04, 0x17
        /*007a*/ 	.short	(.L_39 - .L_38)
.L_38:
        /*007c*/ 	.word	0x00000000
        /*0080*/ 	.short	0x0004
        /*0082*/ 	.short	0x0014
        /*0084*/ 	.byte	0x00, 0xf0, 0x11, 0x00


	//----- nvinfo : EIATTR_KPARAM_INFO
	.align		4
.L_39:
        /*0088*/ 	.byte	0x04, 0x17
        /*008a*/ 	.short	(.L_41 - .L_40)
.L_40:
        /*008c*/ 	.word	0x00000000
        /*0090*/ 	.short	0x0003
        /*0092*/ 	.short	0x0010
        /*0094*/ 	.byte	0x00, 0xf0, 0x11, 0x00


	//----- nvinfo : EIATTR_KPARAM_INFO
	.align		4
.L_41:
        /*0098*/ 	.byte	0x04, 0x17
        /*009a*/ 	.short	(.L_43 - .L_42)
.L_42:
        /*009c*/ 	.word	0x00000000
        /*00a0*/ 	.short	0x0002
        /*00a2*/ 	.short	0x000c
        /*00a4*/ 	.byte	0x00, 0xf0, 0x11, 0x00


	//----- nvinfo : EIATTR_KPARAM_INFO
	.align		4
.L_43:
        /*00a8*/ 	.byte	0x04, 0x17
        /*00aa*/ 	.short	(.L_45 - .L_44)
.L_44:
        /*00ac*/ 	.word	0x00000000
        /*00b0*/ 	.short	0x0001
        /*00b2*/ 	.short	0x0008
        /*00b4*/ 	.byte	0x00, 0xf0, 0x11, 0x00


	//----- nvinfo : EIATTR_KPARAM_INFO
	.align		4
.L_45:
        /*00b8*/ 	.byte	0x04, 0x17
        /*00ba*/ 	.short	(.L_47 - .L_46)
.L_46:
        /*00bc*/ 	.word	0x00000000
        /*00c0*/ 	.short	0x0000
        /*00c2*/ 	.short	0x0000
        /*00c4*/ 	.byte	0x00, 0xf5, 0x21, 0x00


	//----- nvinfo : EIATTR_SPARSE_MMA_MASK
	.align		4
.L_47:
        /*00c8*/ 	.byte	0x03, 0x50
        /*00ca*/ 	.short	0x0000


	//----- nvinfo : EIATTR_MAXREG_COUNT
	.align		4
        /*00cc*/ 	.byte	0x03, 0x1b
        /*00ce*/ 	.short	0x00ff


	//----- nvinfo : EIATTR_NUM_BARRIERS
	.align		4
        /*00d0*/ 	.byte	0x02, 0x4c
        /*00d2*/ 	.byte	0x01
	.zero		1


	//----- nvinfo : EIATTR_MERCURY_ISA_VERSION
	.align		4
        /*00d4*/ 	.byte	0x03, 0x5f
        /*00d6*/ 	.short	0x0101


	//----- nvinfo : EIATTR_VRC_CTA_INIT_COUNT
	.align		4
        /*00d8*/ 	.byte	0x02, 0x4a
	.zero		1
	.zero		1


	//----- nvinfo : EIATTR_EXIT_INSTR_OFFSETS
	.align		4
        /*00dc*/ 	.byte	0x04, 0x1c
        /*00de*/ 	.short	(.L_49 - .L_48)


	//   ....[0]....
.L_48:
        /*00e0*/ 	.word	0x00000d40


	//   ....[1]....
        /*00e4*/ 	.word	0x00001150


	//----- nvinfo : EIATTR_CRS_STACK_SIZE
	.align		4
.L_49:
        /*00e8*/ 	.byte	0x04, 0x1e
        /*00ea*/ 	.short	(.L_51 - .L_50)
.L_50:
        /*00ec*/ 	.word	0x00000000


	//----- nvinfo : EIATTR_CBANK_PARAM_SIZE
	.align		4
.L_51:
        /*00f0*/ 	.byte	0x03, 0x19
        /*00f2*/ 	.short	0x0048


	//----- nvinfo : EIATTR_PARAM_CBANK
	.align		4
        /*00f4*/ 	.byte	0x04, 0x0a
        /*00f6*/ 	.short	(.L_53 - .L_52)
	.align		4
.L_52:
        /*00f8*/ 	.word	index@(.nv.constant0._Z17FeatureExtractionPfiiiiiiS_S_PiS_S0_)
        /*00fc*/ 	.short	0x0380
        /*00fe*/ 	.short	0x0048


	//----- nvinfo : EIATTR_SW_WAR
	.align		4
.L_53:
        /*0100*/ 	.byte	0x04, 0x36
        /*0102*/ 	.short	(.L_55 - .L_54)
.L_54:
        /*0104*/ 	.word	0x00000008
.L_55:


//--------------------- .nv.info._Z20FeatureExtraction1THPfiiiiiiS_S_PiS_S0_ --------------------------
	.section	.nv.info._Z20FeatureExtraction1THPfiiiiiiS_S_PiS_S0_,"",@"SHT_CUDA_INFO"
	.sectionflags	@""
	.align	4


	//----- nvinfo : EIATTR_CUDA_API_VERSION
	.align		4
        /*0000*/ 	.byte	0x04, 0x37
        /*0002*/ 	.short	(.L_57 - .L_56)
.L_56:
        /*0004*/ 	.word	0x00000082


	//----- nvinfo : EIATTR_KPARAM_INFO
	.align		4
.L_57:
        /*0008*/ 	.byte	0x04, 0x17
        /*000a*/ 	.short	(.L_59 - .L_58)
.L_58:
        /*000c*/ 	.word	0x00000000
        /*0010*/ 	.short	0x000b
        /*0012*/ 	.short	0x0040
        /*0014*/ 	.byte	0x00, 0xf5, 0x21, 0x00


	//----- nvinfo : EIATTR_KPARAM_INFO
	.align		4
.L_59:
        /*0018*/ 	.byte	0x04, 0x17
        /*001a*/ 	.short	(.L_61 - .L_60)
.L_60:
        /*001c*/ 	.word	0x00000000
        /*0020*/ 	.short	0x000a
        /*0022*/ 	.short	0x0038
        /*0024*/ 	.byte	0x00, 0xf5, 0x21, 0x00


	//----- nvinfo : EIATTR_KPARAM_INFO
	.align		4
.L_61:
        /*0028*/ 	.byte	0x04, 0x17
        /*002a*/ 	.short	(.L_63 - .L_62)
.L_62:
        /*002c*/ 	.word	0x00000000
        /*0030*/ 	.short	0x0009
        /*0032*/ 	.short	0x0030
        /*0034*/ 	.byte	0x00, 0xf5, 0x21, 0x00


	//----- nvinfo : EIATTR_KPARAM_INFO
	.align		4
.L_63:
        /*0038*/ 	.byte	0x04, 0x17
        /*003a*/ 	.short	(.L_65 - .L_64)
.L_64:
        /*003c*/ 	.word	0x00000000
        /*0040*/ 	.short	0x0008
        /*0042*/ 	.short	0x0028
        /*0044*/ 	.byte	0x00, 0xf5, 0x21, 0x00


	//----- nvinfo : EIATTR_KPARAM_INFO
	.align		4
.L_65:
        /*0048*/ 	.byte	0x04, 0x17
        /*004a*/ 	.short	(.L_67 - .L_66)
.L_66:
        /*004c*/ 	.word	0x00000000
        /*0050*/ 	.short	0x0007
        /*0052*/ 	.short	0x0020
        /*0054*/ 	.byte	0x00, 0xf5, 0x21, 0x00


	//----- nvinfo : EIATTR_KPARAM_INFO
	.align		4
.L_67:
        /*0058*/ 	.byte	0x04, 0x17
        /*005a*/ 	.short	(.L_69 - .L_68)
.L_68:
        /*005c*/ 	.word	0x00000000
        /*0060*/ 	.short	0x0006
        /*0062*/ 	.short	0x001c
        /*0064*/ 	.byte	0x00, 0xf0, 0x11, 0x00


	//----- nvinfo : EIATTR_KPARAM_INFO
	.align		4
.L_69:
        /*0068*/ 	.byte	0x04, 0x17
        /*006a*/ 	.short	(.L_71 - .L_70)
.L_70:
        /*006c*/ 	.word	0x00000000
        /*0070*/ 	.short	0x0005
        /*0072*/ 	.short	0x0018
        /*0074*/ 	.byte	0x00, 0xf0, 0x11, 0x00


	//----- nvinfo : EIATTR_KPARAM_INFO
	.align		4
.L_71:
        /*0078*/ 	.byte	0x04, 0x17
        /*007a*/ 	.short	(.L_73 - .L_72)
.L_72:
        /*007c*/ 	.word	0x00000000
        /*0080*/ 	.short	0x0004
        /*0082*/ 	.short	0x0014
        /*0084*/ 	.byte	0x00, 0xf0, 0x11, 0x00


	//----- nvinfo : EIATTR_KPARAM_INFO
	.align		4
.L_73:
        /*0088*/ 	.byte	0x04, 0x17
        /*008a*/ 	.short	(.L_75 - .L_74)
.L_74:
        /*008c*/ 	.word	0x00000000
        /*0090*/ 	.short	0x0003
        /*0092*/ 	.short	0x0010
        /*0094*/ 	.byte	0x00, 0xf0, 0x11, 0x00


	//----- nvinfo : EIATTR_KPARAM_INFO
	.align		4
.L_75:
        /*0098*/ 	.byte	0x04, 0x17
        /*009a*/ 	.short	(.L_77 - .L_76)
.L_76:
        /*009c*/ 	.word	0x00000000
        /*00a0*/ 	.short	0x0002
        /*00a2*/ 	.short	0x000c
        /*00a4*/ 	.byte	0x00, 0xf0, 0x11, 0x00


	//----- nvinfo : EIATTR_KPARAM_INFO
	.align		4
.L_77:
        /*00a8*/ 	.byte	0x04, 0x17
        /*00aa*/ 	.short	(.L_79 - .L_78)
.L_78:
        /*00ac*/ 	.word	0x00000000
        /*00b0*/ 	.short	0x0001
        /*00b2*/ 	.short	0x0008
        /*00b4*/ 	.byte	0x00, 0xf0, 0x11, 0x00


	//----- nvinfo : EIATTR_KPARAM_INFO
	.align		4
.L_79:
        /*00b8*/ 	.byte	0x04, 0x17
        /*00ba*/ 	.short	(.L_81 - .L_80)
.L_80:
        /*00bc*/ 	.word	0x00000000
        /*00c0*/ 	.short	0x0000
        /*00c2*/ 	.short	0x0000
        /*00c4*/ 	.byte	0x00, 0xf5, 0x21, 0x00


	//----- nvinfo : EIATTR_SPARSE_MMA_MASK
	.align		4
.L_81:
        /*00c8*/ 	.byte	0x03, 0x50
        /*00ca*/ 	.short	0x0000


	//----- nvinfo : EIATTR_MAXREG_COUNT
	.align		4
        /*00cc*/ 	.byte	0x03, 0x1b
        /*00ce*/ 	.short	0x00ff


	//----- nvinfo : EIATTR_MERCURY_ISA_VERSION
	.align		4
        /*00d0*/ 	.byte	0x03, 0x5f
        /*00d2*/ 	.short	0x0101


	//----- nvinfo : EIATTR_VRC_CTA_INIT_COUNT
	.align		4
        /*00d4*/ 	.byte	0x02, 0x4a
	.zero		1
	.zero		1


	//----- nvinfo : EIATTR_EXIT_INSTR_OFFSETS
	.align		4
        /*00d8*/ 	.byte	0x04, 0x1c
        /*00da*/ 	.short	(.L_83 - .L_82)


	//   ....[0]....
.L_82:
        /*00dc*/ 	.word	0x00000030


	//   ....[1]....
        /*00e0*/ 	.word	0x00000a20


	//----- nvinfo : EIATTR_CRS_STACK_SIZE
	.align		4
.L_83:
        /*00e4*/ 	.byte	0x04, 0x1e
        /*00e6*/ 	.short	(.L_85 - .L_84)
.L_84:
        /*00e8*/ 	.word	0x00000000


	//----- nvinfo : EIATTR_CBANK_PARAM_SIZE
	.align		4
.L_85:
        /*00ec*/ 	.byte	0x03, 0x19
        /*00ee*/ 	.short	0x0048


	//----- nvinfo : EIATTR_PARAM_CBANK
	.align		4
        /*00f0*/ 	.byte	0x04, 0x0a
        /*00f2*/ 	.short	(.L_87 - .L_86)
	.align		4
.L_86:
        /*00f4*/ 	.word	index@(.nv.constant0._Z20FeatureExtraction1THPfiiiiiiS_S_PiS_S0_)
        /*00f8*/ 	.short	0x0380
        /*00fa*/ 	.short	0x0048


	//----- nvinfo : EIATTR_SW_WAR
	.align		4
.L_87:
        /*00fc*/ 	.byte	0x04, 0x36
        /*00fe*/ 	.short	(.L_89 - .L_88)
.L_88:
        /*0100*/ 	.word	0x00000008
.L_89:


//--------------------- .nv.info._Z25ElementWiseMultiplicationP6float2S0_iiiiS0_ --------------------------
	.section	.nv.info._Z25ElementWiseMultiplicationP6float2S0_iiiiS0_,"",@"SHT_CUDA_INFO"
	.sectionflags	@""
	.align	4


	//----- nvinfo : EIATTR_CUDA_API_VERSION
	.align		4
        /*0000*/ 	.byte	0x04, 0x37
        /*0002*/ 	.short	(.L_91 - .L_90)
.L_90:
        /*0004*/ 	.word	0x00000082


	//----- nvinfo : EIATTR_KPARAM_INFO
	.align		4
.L_91:
        /*0008*/ 	.byte	0x04, 0x17
        /*000a*/ 	.short	(.L_93 - .L_92)
.L_92:
        /*000c*/ 	.word	0x00000000
        /*0010*/ 	.short	0x0006
        /*0012*/ 	.short	0x0020
        /*0014*/ 	.byte	0x00, 0xf5, 0x21, 0x00


	//----- nvinfo : EIATTR_KPARAM_INFO
	.align		4
.L_93:
        /*0018*/ 	.byte	0x04, 0x17
        /*001a*/ 	.short	(.L_95 - .L_94)
.L_94:
        /*001c*/ 	.word	0x00000000
        /*0020*/ 	.short	0x0005
        /*0022*/ 	.short	0x001c
        /*0024*/ 	.byte	0x00, 0xf0, 0x11, 0x00


	//----- nvinfo : EIATTR_KPARAM_INFO
	.align		4
.L_95:
        /*0028*/ 	.byte	0x04, 0x17
        /*002a*/ 	.short	(.L_97 - .L_96)
.L_96:
        /*002c*/ 	.word	0x00000000
        /*0030*/ 	.short	0x0004
        /*0032*/ 	.short	0x0018
        /*0034*/ 	.byte	0x00, 0xf0, 0x11, 0x00


	//----- nvinfo : EIATTR_KPARAM_INFO
	.align		4
.L_97:
        /*0038*/ 	.byte	0x04, 0x17
        /*003a*/ 	.short	(.L_99 - .L_98)
.L_98:
        /*003c*/ 	.word	0x00000000
        /*0040*/ 	.short	0x0003
        /*0042*/ 	.short	0x0014
        /*0044*/ 	.byte	0x00, 0xf0, 0x11, 0x00


	//----- nvinfo : EIATTR_KPARAM_INFO
	.align		4
.L_99:
        /*0048*/ 	.byte	0x04, 0x17
        /*004a*/ 	.short	(.L_101 - .L_100)
.L_100:
        /*004c*/ 	.word	0x00000000
        /*0050*/ 	.short	0x0002
        /*0052*/ 	.short	0x0010
        /*0054*/ 	.byte	0x00, 0xf0, 0x11, 0x00


	//----- nvinfo : EIATTR_KPARAM_INFO
	.align		4
.L_101:
        /*0058*/ 	.byte	0x04, 0x17
        /*005a*/ 	.short	(.L_103 - .L_102)
.L_102:
        /*005c*/ 	.word	0x00000000
        /*0060*/ 	.short	0x0001
        /*0062*/ 	.short	0x0008
        /*0064*/ 	.byte	0x00, 0xf5, 0x21, 0x00


	//----- nvinfo : EIATTR_KPARAM_INFO
	.align		4
.L_103:
        /*0068*/ 	.byte	0x04, 0x17
        /*006a*/ 	.short	(.L_105 - .L_104)
.L_104:
        /*006c*/ 	.word	0x00000000
        /*0070*/ 	.short	0x0000
        /*0072*/ 	.short	0x0000
        /*0074*/ 	.byte	0x00, 0xf5, 0x21, 0x00


	//----- nvinfo : EIATTR_SPARSE_MMA_MASK
	.align		4
.L_105:
        /*0078*/ 	.byte	0x03, 0x50
        /*007a*/ 	.short	0x0000


	//----- nvinfo : EIATTR_MAXREG_COUNT
	.align		4
        /*007c*/ 	.byte	0x03, 0x1b
        /*007e*/ 	.short	0x00ff


	//----- nvinfo : EIATTR_MERCURY_ISA_VERSION
	.align		4
        /*0080*/ 	.byte	0x03, 0x5f
        /*0082*/ 	.short	0x0101


	//----- nvinfo : EIATTR_VRC_CTA_INIT_COUNT
	.align		4
        /*0084*/ 	.byte	0x02, 0x4a
	.zero		1
	.zero		1


	//----- nvinfo : EIATTR_EXIT_INSTR_OFFSETS
	.align		4
        /*0088*/ 	.byte	0x04, 0x1c
        /*008a*/ 	.short	(.L_107 - .L_106)


	//   ....[0]....
.L_106:
        /*008c*/ 	.word	0x000009d0


	//   ....[1]....
        /*0090*/ 	.word	0x00000b70


	//----- nvinfo : EIATTR_CBANK_PARAM_SIZE
	.align		4
.L_107:
        /*0094*/ 	.byte	0x03, 0x19
        /*0096*/ 	.short	0x0028


	//----- nvinfo : EIATTR_PARAM_CBANK
	.align		4
        /*0098*/ 	.byte	0x04, 0x0a
        /*009a*/ 	.short	(.L_109 - .L_108)
	.align		4
.L_108:
        /*009c*/ 	.word	index@(.nv.constant0._Z25ElementWiseMultiplicationP6float2S0_iiiiS0_)
        /*00a0*/ 	.short	0x0380
        /*00a2*/ 	.short	0x0028


	//----- nvinfo : EIATTR_SW_WAR
	.align		4
.L_109:
        /*00a4*/ 	.byte	0x04, 0x36
        /*00a6*/ 	.short	(.L_111 - .L_110)
.L_110:
        /*00a8*/ 	.word	0x00000008
.L_111:


//--------------------- .nv.callgraph             --------------------------
	.section	.nv.callgraph,"",@"SHT_CUDA_CALLGRAPH"
	.align	4
	.sectionentsize	8
	.align		4
        /*0000*/ 	.word	0x00000000
	.align		4
        /*0004*/ 	.word	0xffffffff
	.align		4
        /*0008*/ 	.word	0x00000000
	.align		4
        /*000c*/ 	.word	0xfffffffe
	.align		4
        /*0010*/ 	.word	0x00000000
	.align		4
        /*0014*/ 	.word	0xfffffffd
	.align		4
        /*0018*/ 	.word	0x00000000
	.align		4
        /*001c*/ 	.word	0xfffffffc


//--------------------- .text._Z17FeatureExtractionPfiiiiiiS_S_PiS_S0_ --------------------------
	.section	.text._Z17FeatureExtractionPfiiiiiiS_S_PiS_S0_,"ax",@progbits
	.align	128
        .global         _Z17FeatureExtractionPfiiiiiiS_S_PiS_S0_
        .type           _Z17FeatureExtractionPfiiiiiiS_S_PiS_S0_,@function
        .size           _Z17FeatureExtractionPfiiiiiiS_S_PiS_S0_,(.L_x_62 - _Z17FeatureExtractionPfiiiiiiS_S_PiS_S0_)
        .other          _Z17FeatureExtractionPfiiiiiiS_S_PiS_S0_,@"STO_CUDA_ENTRY STV_DEFAULT"
_Z17FeatureExtractionPfiiiiiiS_S_PiS_S0_:
.text._Z17FeatureExtractionPfiiiiiiS_S_PiS_S0_:
[----:B------:R-:W-:Y:S01]  /*0000*/  LDC R1, c[0x0][0x37c] ;  /* 0x0000df00ff017b82 */ /* 0x000fe20000000800 */
[----:B------:R-:W0:Y:S07]  /*0010*/  LDCU UR10, c[0x0][0x360] ;  /* 0x00006c00ff0a77ac */ /* 0x000e2e0008000800 */
[----:B------:R-:W1:Y:S01]  /*0020*/  LDC R4, c[0x0][0x388] ;  /* 0x0000e200ff047b82 */ /* 0x000e620000000800 */
[----:B------:R-:W2:Y:S01]  /*0030*/  S2R R17, SR_TID.X ;  /* 0x0000000000117919 */ /* 0x000ea20000002100 */
[----:B------:R-:W-:-:S02]  /*0040*/  UMOV UR4, 0x400 ;  /* 0x0000040000047882 */ /* 0x000fc40000000000 */
[----:B------:R-:W-:Y:S02]  /*0050*/  UIADD3 UR5, UPT, UPT, UR4, 0x200, URZ ;  /* 0x0000020004057890 */ /* 0x000fe4000fffe0ff */
[----:B------:R-:W-:Y:S02]  /*0060*/  UIADD3 UR6, UPT, UPT, UR4, 0x400, URZ ;  /* 0x0000040004067890 */ /* 0x000fe4000fffe0ff */
[----:B------:R-:W3:Y:S08]  /*0070*/  S2UR UR7, SR_CgaCtaId ;  /* 0x00000000000779c3 */ /* 0x000ef00000008800 */
[----:B------:R-:W4:Y:S01]  /*0080*/  S2UR UR9, SR_CTAID.Y ;  /* 0x00000000000979c3 */ /* 0x000f220000002600 */
[----:B0-----:R-:W0:Y:S01]  /*0090*/  I2F.U32.RP R0, UR10 ;  /* 0x0000000a00007d06 */ /* 0x001e220008209000 */
[----:B------:R-:W-:-:S07]  /*00a0*/  ISETP.NE.U32.AND P2, PT, RZ, UR10, PT ;  /* 0x0000000aff007c0c */ /* 0x000fce000bf45070 */
[----:B0-----:R-:W0:Y:S01]  /*00b0*/  MUFU.RCP R0, R0 ;  /* 0x0000000000007308 */ /* 0x001e220000001000 */
[----:B---3--:R-:W-:Y:S02]  /*00c0*/  ULEA UR8, UR7, UR4, 0x18 ;  /* 0x0000000407087291 */ /* 0x008fe4000f8ec0ff */
[----:B------:R-:W-:Y:S02]  /*00d0*/  UIADD3 UR4, UPT, UPT, UR4, 0x600, URZ ;  /* 0x0000060004047890 */ /* 0x000fe4000fffe0ff */
[----:B------:R-:W-:Y:S02]  /*00e0*/  ULEA UR5, UR7, UR5, 0x18 ;  /* 0x0000000507057291 */ /* 0x000fe4000f8ec0ff */
[----:B------:R-:W-:Y:S01]  /*00f0*/  ULEA UR6, UR7, UR6, 0x18 ;  /* 0x0000000607067291 */ /* 0x000fe2000f8ec0ff */
[C---:B--2---:R-:W-:Y:S01]  /*0100*/  LEA R15, R17.reuse, UR8, 0x2 ;  /* 0x00000008110f7c11 */ /* 0x044fe2000f8e10ff */
[----:B------:R-:W-:Y:S02]  /*0110*/  ULEA UR4, UR7, UR4, 0x18 ;  /* 0x0000000407047291 */ /* 0x000fe4000f8ec0ff */
[----:B------:R-:W-:-:S02]  /*0120*/  LEA R13, R17, UR5, 0x2 ;  /* 0x00000005110d7c11 */ /* 0x000fc4000f8e10ff */
[----:B------:R-:W-:Y:S01]  /*0130*/  LEA R11, R17, UR6, 0x2 ;  /* 0x00000006110b7c11 */ /* 0x000fe2000f8e10ff */
[----:B------:R2:W-:Y:S01]  /*0140*/  STS [R15], RZ ;  /* 0x000000ff0f007388 */ /* 0x0005e20000000800 */
[----:B0-----:R-:W-:-:S03]  /*0150*/  VIADD R2, R0, 0xffffffe ;  /* 0x0ffffffe00027836 */ /* 0x001fc60000000000 */
[----:B------:R2:W-:Y:S01]  /*0160*/  STS [R13], RZ ;  /* 0x000000ff0d007388 */ /* 0x0005e20000000800 */
[----:B------:R-:W0:Y:S01]  /*0170*/  LDCU.64 UR6, c[0x0][0x358] ;  /* 0x00006b00ff0677ac */ /* 0x000e220008000a00 */
[----:B------:R3:W5:Y:S02]  /*0180*/  F2I.FTZ.U32.TRUNC.NTZ R3, R2 ;  /* 0x0000000200037305 */ /* 0x000764000021f000 */
[----:B------:R2:W-:Y:S01]  /*0190*/  STS [R11], RZ ;  /* 0x000000ff0b007388 */ /* 0x0005e20000000800 */
[----:B---3--:R-:W-:Y:S02]  /*01a0*/  IMAD.MOV.U32 R2, RZ, RZ, RZ ;  /* 0x000000ffff027224 */ /* 0x008fe400078e00ff */
[----:B-----5:R-:W-:-:S04]  /*01b0*/  IMAD.MOV R5, RZ, RZ, -R3 ;  /* 0x000000ffff057224 */ /* 0x020fc800078e0a03 */
[----:B------:R-:W-:-:S04]  /*01c0*/  IMAD R5, R5, UR10, RZ ;  /* 0x0000000a05057c24 */ /* 0x000fc8000f8e02ff */
[----:B------:R-:W-:Y:S02]  /*01d0*/  IMAD.HI.U32 R3, R3, R5, R2 ;  /* 0x0000000503037227 */ /* 0x000fe400078e0002 */
[----:B------:R-:W3:Y:S04]  /*01e0*/  S2R R2, SR_CTAID.X ;  /* 0x0000000000027919 */ /* 0x000ee80000002500 */
[----:B-1----:R-:W-:-:S05]  /*01f0*/  IMAD.HI.U32 R10, R3, R4, RZ ;  /* 0x00000004030a7227 */ /* 0x002fca00078e00ff */
[----:B------:R-:W-:-:S05]  /*0200*/  IADD3 R3, PT, PT, -R10, RZ, RZ ;  /* 0x000000ff0a037210 */ /* 0x000fca0007ffe1ff */
[----:B------:R-:W-:Y:S01]  /*0210*/  IMAD R0, R3, UR10, R4 ;  /* 0x0000000a03007c24 */ /* 0x000fe2000f8e0204 */
[----:B------:R-:W-:-:S04]  /*0220*/  LEA R3, R17, UR4, 0x2 ;  /* 0x0000000411037c11 */ /* 0x000fc8000f8e10ff */
[----:B------:R-:W-:Y:S01]  /*0230*/  ISETP.GE.U32.AND P0, PT, R0, UR10, PT ;  /* 0x0000000a00007c0c */ /* 0x000fe2000bf06070 */
[----:B------:R2:W-:-:S12]  /*0240*/  STS [R3], RZ ;  /* 0x000000ff03007388 */ /* 0x0005d80000000800 */
[----:B------:R-:W-:Y:S02]  /*0250*/  @P0 VIADD R0, R0, -UR10 ;  /* 0x8000000a00000c36 */ /* 0x000fe40008000000 */
[----:B------:R-:W-:-:S03]  /*0260*/  @P0 VIADD R10, R10, 0x1 ;  /* 0x000000010a0a0836 */ /* 0x000fc60000000000 */
[----:B------:R-:W-:Y:S01]  /*0270*/  ISETP.GE.U32.AND P1, PT, R0, UR10, PT ;  /* 0x0000000a00007c0c */ /* 0x000fe2000bf26070 */
[----:B------:R-:W-:-:S12]  /*0280*/  IMAD.U32 R0, RZ, RZ, UR10 ;  /* 0x0000000aff007e24 */ /* 0x000fd8000f8e00ff */
[----:B------:R-:W-:Y:S02]  /*0290*/  @P1 IADD3 R10, PT, PT, R10, 0x1, RZ ;  /* 0x000000010a0a1810 */ /* 0x000fe40007ffe0ff */
[----:B------:R-:W-:-:S04]  /*02a0*/  @!P2 LOP3.LUT R10, RZ, UR10, RZ, 0x33, !PT ;  /* 0x0000000aff0aac12 */ /* 0x000fc8000f8e33ff */
[----:B------:R-:W-:-:S13]  /*02b0*/  ISETP.GE.AND P0, PT, R10, 0x1, PT ;  /* 0x000000010a00780c */ /* 0x000fda0003f06270 */
[----:B0-234-:R-:W-:Y:S05]  /*02c0*/  @!P0 BRA `(.L_x_0) ;  /* 0x00000008002c8947 */ /* 0x01dfea0003800000 */
[----:B------:R-:W0:Y:S01]  /*02d0*/  LDC R5, c[0x0][0x38c] ;  /* 0x0000e300ff057b82 */ /* 0x000e220000000800 */
[C---:B------:R-:W-:Y:S01]  /*02e0*/  IMAD.SHL.U32 R4, R10.reuse, 0x2, RZ ;  /* 0x000000020a047824 */ /* 0x040fe200078e00ff */
[----:B------:R-:W-:-:S04]  /*02f0*/  IADD3 R19, PT, PT, -R10, RZ, RZ ;  /* 0x000000ff0a137210 */ /* 0x000fc80007ffe1ff */
[----:B------:R-:W-:Y:S01]  /*0300*/  LOP3.LUT P0, R7, R4, 0x2, RZ, 0xc0, !PT ;  /* 0x0000000204077812 */ /* 0x000fe2000780c0ff */
[----:B0-----:R-:W-:-:S12]  /*0310*/  IMAD R8, R5, UR9, R2 ;  /* 0x0000000905087c24 */ /* 0x001fd8000f8e0202 */
[----:B------:R-:W-:Y:S05]  /*0320*/  @!P0 BRA `(.L_x_1) ;  /* 0x00000000008c8947 */ /* 0x000fea0003800000 */
[----:B------:R-:W0:Y:S01]  /*0330*/  LDCU.64 UR4, c[0x0][0x390] ;  /* 0x00007200ff0477ac */ /* 0x000e220008000a00 */
[----:B------:R-:W1:Y:S01]  /*0340*/  LDC.64 R4, c[0x0][0x380] ;  /* 0x0000e000ff047b82 */ /* 0x000e620000000a00 */
[----:B------:R-:W-:Y:S01]  /*0350*/  IMAD.SHL.U32 R6, R10, 0x2, RZ ;  /* 0x000000020a067824 */ /* 0x000fe200078e00ff */
[----:B------:R-:W-:Y:S01]  /*0360*/  IADD3 R12, PT, PT, -R0, RZ, RZ ;  /* 0x000000ff000c7210 */ /* 0x000fe20007ffe1ff */
[----:B------:R-:W-:-:S03]  /*0370*/  IMAD.IADD R16, R7, 0x1, -R10 ;  /* 0x0000000107107824 */ /* 0x000fc600078e0a0a */
[----:B------:R-:W-:Y:S01]  /*0380*/  LOP3.LUT R6, R6, 0x2, RZ, 0xe2, !PT ;  /* 0x0000000206067812 */ /* 0x000fe200078ee2ff */
[----:B0-----:R-:W-:-:S04]  /*0390*/  VIADD R9, R17, UR5 ;  /* 0x0000000511097c36 */ /* 0x001fc80008000000 */
[----:B------:R-:W-:-:S04]  /*03a0*/  IMAD R9, R8, UR4, R9 ;  /* 0x0000000408097c24 */ /* 0x000fc8000f8e0209 */
[CC--:B------:R-:W-:Y:S02]  /*03b0*/  IMAD R19, R10.reuse, R12.reuse, R9 ;  /* 0x0000000c0a137224 */ /* 0x0c0fe400078e0209 */
[----:B------:R-:W-:Y:S02]  /*03c0*/  IMAD R9, R10, R12, R17 ;  /* 0x0000000c0a097224 */ /* 0x000fe400078e0211 */
[----:B------:R-:W-:-:S07]  /*03d0*/  IMAD.MOV R12, RZ, RZ, -R6 ;  /* 0x000000ffff0c7224 */ /* 0x000fce00078e0a06 */
.L_x_5:
[----:B01----:R-:W-:Y:S01]  /*03e0*/  IMAD.WIDE.U32 R6, R19, 0x4, R4 ;  /* 0x0000000413067825 */ /* 0x003fe200078e0004 */
[----:B------:R-:W0:Y:S05]  /*03f0*/  LDS R14, [R15] ;  /* 0x000000000f0e7984 */ /* 0x000e2a0000000800 */
[----:B------:R-:W0:Y:S01]  /*0400*/  LDG.E R7, desc[UR6][R6.64] ;  /* 0x0000000606077981 */ /* 0x000e22000c1e1900 */
[----:B------:R-:W-:Y:S01]  /*0410*/  IADD3 R12, PT, PT, R12, 0x1, RZ ;  /* 0x000000010c0c7810 */ /* 0x000fe20007ffe0ff */
[----:B------:R-:W-:Y:S03]  /*0420*/  BSSY.RECONVERGENT B0, `(.L_x_2) ;  /* 0x000000e000007945 */ /* 0x000fe60003800200 */
[----:B------:R-:W-:-:S02]  /*0430*/  ISETP.NE.AND P1, PT, R12, RZ, PT ;  /* 0x000000ff0c00720c */ /* 0x000fc40003f25270 */
[----:B0-----:R-:W-:-:S13]  /*0440*/  FSETP.GT.AND P0, PT, R7, R14, PT ;  /* 0x0000000e0700720b */ /* 0x001fda0003f04000 */
[----:B------:R-:W-:Y:S05]  /*0450*/  @P0 BRA `(.L_x_3) ;  /* 0x00000000001c0947 */ /* 0x000fea0003800000 */
[----:B------:R-:W0:Y:S02]  /*0460*/  LDS R6, [R11] ;  /* 0x000000000b067984 */ /* 0x000e240000000800 */
[----:B0-----:R-:W-:-:S13]  /*0470*/  FSETP.GEU.AND P0, PT, R7, R6, PT ;  /* 0x000000060700720b */ /* 0x001fda0003f0e000 */
[----:B------:R-:W-:Y:S05]  /*0480*/  @P0 BRA `(.L_x_4) ;  /* 0x00000000001c0947 */ /* 0x000fea0003800000 */
[----:B------:R-:W-:Y:S01]  /*0490*/  VIADD R6, R9, 0x1 ;  /* 0x0000000109067836 */ /* 0x000fe20000000000 */
[----:B------:R1:W-:Y:S04]  /*04a0*/  STS [R11], R7 ;  /* 0x000000070b007388 */ /* 0x0003e80000000800 */
[----:B------:R1:W-:Y:S01]  /*04b0*/  STS [R3], R6 ;  /* 0x0000000603007388 */ /* 0x0003e20000000800 */
[----:B------:R-:W-:Y:S05]  /*04c0*/  BRA `(.L_x_4) ;  /* 0x00000000000c7947 */ /* 0x000fea0003800000 */
.L_x_3:
[----:B------:R-:W-:Y:S01]  /*04d0*/  VIADD R6, R9, 0x1 ;  /* 0x0000000109067836 */ /* 0x000fe20000000000 */
[----:B------:R0:W-:Y:S04]  /*04e0*/  STS [R15], R7 ;  /* 0x000000070f007388 */ /* 0x0001e80000000800 */
[----:B------:R0:W-:Y:S02]  /*04f0*/  STS [R13], R6 ;  /* 0x000000060d007388 */ /* 0x0001e40000000800 */
.L_x_4:
[----:B------:R-:W-:Y:S05]  /*0500*/  BSYNC.RECONVERGENT B0 ;  /* 0x0000000000007941 */ /* 0x000fea0003800200 */
.L_x_2:
[----:B------:R-:W-:Y:S01]  /*0510*/  BAR.SYNC.DEFER_BLOCKING 0x0 ;  /* 0x0000000000007b1d */ /* 0x000fe20000010000 */
[C---:B------:R-:W-:Y:S01]  /*0520*/  IADD3 R9, PT, PT, R0.reuse, R9, RZ ;  /* 0x0000000900097210 */ /* 0x040fe20007ffe0ff */
[----:B------:R-:W-:-:S04]  /*0530*/  IMAD.IADD R19, R0, 0x1, R19 ;  /* 0x0000000100137824 */ /* 0x000fc800078e0213 */
[----:B------:R-:W-:Y:S05]  /*0540*/  @P1 BRA `(.L_x_5) ;  /* 0xfffffffc00a41947 */ /* 0x000fea000383ffff */
[----:B------:R-:W-:-:S07]  /*0550*/  IMAD.MOV.U32 R19, RZ, RZ, R16 ;  /* 0x000000ffff137224 */ /* 0x000fce00078e0010 */
.L_x_1:
[----:B------:R-:W-:-:S13]  /*0560*/  ISETP.NE.AND P0, PT, R10, 0x1, PT ;  /* 0x000000010a00780c */ /* 0x000fda0003f05270 */
[----:B------:R-:W-:Y:S05]  /*0570*/  @!P0 BRA `(.L_x_0) ;  /* 0x0000000400808947 */ /* 0x000fea0003800000 */
[----:B------:R-:W2:Y:S01]  /*0580*/  LDCU.64 UR4, c[0x0][0x390] ;  /* 0x00007200ff0477ac */ /* 0x000ea20008000a00 */
[----:B------:R-:W3:Y:S01]  /*0590*/  LDC.64 R4, c[0x0][0x380] ;  /* 0x0000e000ff047b82 */ /* 0x000ee20000000a00 */
[----:B01----:R-:W-:Y:S02]  /*05a0*/  IMAD R6, R0, R19, R0 ;  /* 0x0000001300067224 */ /* 0x003fe400078e0200 */
[C---:B------:R-:W-:Y:S02]  /*05b0*/  VIADD R7, R19.reuse, 0x2 ;  /* 0x0000000213077836 */ /* 0x040fe40000000000 */
[----:B------:R-:W-:Y:S01]  /*05c0*/  VIADD R9, R19, 0x3 ;  /* 0x0000000313097836 */ /* 0x000fe20000000000 */
[----:B------:R-:W-:Y:S01]  /*05d0*/  IADD3 R25, PT, PT, R6, R17, RZ ;  /* 0x0000001106197210 */ /* 0x000fe20007ffe0ff */
[C-C-:B------:R-:W-:Y:S02]  /*05e0*/  IMAD R27, R0.reuse, R19, R17.reuse ;  /* 0x00000013001b7224 */ /* 0x140fe400078e0211 */
[----:B------:R-:W-:Y:S01]  /*05f0*/  IMAD R23, R0, R7, R17 ;  /* 0x0000000700177224 */ /* 0x000fe200078e0211 */
[----:B--2---:R-:W-:-:S05]  /*0600*/  IADD3 R21, PT, PT, R17, UR5, RZ ;  /* 0x0000000511157c10 */ /* 0x004fca000fffe0ff */
[----:B------:R-:W-:Y:S02]  /*0610*/  IMAD R8, R8, UR4, R21 ;  /* 0x0000000408087c24 */ /* 0x000fe4000f8e0215 */
[----:B------:R-:W-:Y:S02]  /*0620*/  IMAD R21, R0, R9, R17 ;  /* 0x0000000900157224 */ /* 0x000fe400078e0211 */
[----:B------:R-:W-:Y:S02]  /*0630*/  IMAD.IADD R29, R8, 0x1, R6 ;  /* 0x00000001081d7824 */ /* 0x000fe400078e0206 */
[C-C-:B------:R-:W-:Y:S02]  /*0640*/  IMAD R12, R0.reuse, R7, R8.reuse ;  /* 0x00000007000c7224 */ /* 0x140fe400078e0208 */
[C-C-:B------:R-:W-:Y:S02]  /*0650*/  IMAD R14, R0.reuse, R9, R8.reuse ;  /* 0x00000009000e7224 */ /* 0x140fe400078e0208 */
[----:B------:R-:W-:-:S07]  /*0660*/  IMAD R16, R0, R19, R8 ;  /* 0x0000001300107224 */ /* 0x000fce00078e0208 */
.L_x_17:
[--C-:B0--3--:R-:W-:Y:S01]  /*0670*/  IMAD.WIDE.U32 R8, R16, 0x4, R4.reuse ;  /* 0x0000000410087825 */ /* 0x109fe200078e0004 */
[----:B-12---:R-:W0:Y:S05]  /*0680*/  LDS R6, [R15] ;  /* 0x000000000f067984 */ /* 0x006e2a0000000800 */
[----:B------:R-:W0:Y:S01]  /*0690*/  LDG.E R9, desc[UR6][R8.64] ;  /* 0x0000000608097981 */ /* 0x000e22000c1e1900 */
[----:B------:R-:W-:Y:S01]  /*06a0*/  BSSY.RECONVERGENT B0, `(.L_x_6) ;  /* 0x000000c000007945 */ /* 0x000fe20003800200 */
[----:B0-----:R-:W-:Y:S01]  /*06b0*/  FSETP.GT.AND P0, PT, R9, R6, PT ;  /* 0x000000060900720b */ /* 0x001fe20003f04000 */
[----:B------:R-:W-:-:S12]  /*06c0*/  IMAD.WIDE.U32 R6, R29, 0x4, R4 ;  /* 0x000000041d067825 */ /* 0x000fd800078e0004 */
[----:B------:R-:W-:Y:S01]  /*06d0*/  @P0 VIADD R18, R27, 0x1 ;  /* 0x000000011b120836 */ /* 0x000fe20000000000 */
[----:B------:R0:W-:Y:S04]  /*06e0*/  @P0 STS [R15], R9 ;  /* 0x000000090f000388 */ /* 0x0001e80000000800 */
[----:B------:R0:W-:Y:S01]  /*06f0*/  @P0 STS [R13], R18 ;  /* 0x000000120d000388 */ /* 0x0001e20000000800 */
[----:B------:R-:W-:Y:S05]  /*0700*/  @P0 BRA `(.L_x_7) ;  /* 0x0000000000140947 */ /* 0x000fea0003800000 */
[----:B------:R-:W1:Y:S02]  /*0710*/  LDS R8, [R11] ;  /* 0x000000000b087984 */ /* 0x000e640000000800 */
[----:B-1----:R-:W-:-:S13]  /*0720*/  FSETP.GEU.AND P0, PT, R9, R8, PT ;  /* 0x000000080900720b */ /* 0x002fda0003f0e000 */
[----:B------:R-:W-:Y:S01]  /*0730*/  @!P0 IADD3 R8, PT, PT, R27, 0x1, RZ ;  /* 0x000000011b088810 */ /* 0x000fe20007ffe0ff */
[----:B------:R1:W-:Y:S04]  /*0740*/  @!P0 STS [R11], R9 ;  /* 0x000000090b008388 */ /* 0x0003e80000000800 */
[----:B------:R1:W-:Y:S02]  /*0750*/  @!P0 STS [R3], R8 ;  /* 0x0000000803008388 */ /* 0x0003e40000000800 */
.L_x_7:
[----:B------:R-:W-:Y:S05]  /*0760*/  BSYNC.RECONVERGENT B0 ;  /* 0x0000000000007941 */ /* 0x000fea0003800200 */
.L_x_6:
[----:B------:R-:W-:Y:S06]  /*0770*/  BAR.SYNC.DEFER_BLOCKING 0x0 ;  /* 0x0000000000007b1d */ /* 0x000fec0000010000 */
[----:B------:R-:W2:Y:S01]  /*0780*/  LDG.E R7, desc[UR6][R6.64] ;  /* 0x0000000606077981 */ /* 0x000ea2000c1e1900 */
[----:B------:R-:W-:Y:S03]  /*0790*/  BSSY.RECONVERGENT B0, `(.L_x_8) ;  /* 0x000000e000007945 */ /* 0x000fe60003800200 */
[----:B-1----:R-:W2:Y:S02]  /*07a0*/  LDS R8, [R15] ;  /* 0x000000000f087984 */ /* 0x002ea40000000800 */
[----:B--2---:R-:W-:-:S13]  /*07b0*/  FSETP.GT.AND P0, PT, R7, R8, PT ;  /* 0x000000080700720b */ /* 0x004fda0003f04000 */
[----:B------:R-:W-:Y:S05]  /*07c0*/  @P0 BRA `(.L_x_9) ;  /* 0x00000000001c0947 */ /* 0x000fea0003800000 */
[----:B------:R-:W1:Y:S02]  /*07d0*/  LDS R6, [R11] ;  /* 0x000000000b067984 */ /* 0x000e640000000800 */
[----:B-1----:R-:W-:-:S13]  /*07e0*/  FSETP.GEU.AND P0, PT, R7, R6, PT ;  /* 0x000000060700720b */ /* 0x002fda0003f0e000 */
[----:B------:R-:W-:Y:S05]  /*07f0*/  @P0 BRA `(.L_x_10) ;  /* 0x00000000001c0947 */ /* 0x000fea0003800000 */
[----:B------:R-:W-:Y:S01]  /*0800*/  VIADD R6, R25, 0x1 ;  /* 0x0000000119067836 */ /* 0x000fe20000000000 */
[----:B------:R2:W-:Y:S04]  /*0810*/  STS [R11], R7 ;  /* 0x000000070b007388 */ /* 0x0005e80000000800 */
[----:B------:R2:W-:Y:S01]  /*0820*/  STS [R3], R6 ;  /* 0x0000000603007388 */ /* 0x0005e20000000800 */
[----:B------:R-:W-:Y:S05]  /*0830*/  BRA `(.L_x_10) ;  /* 0x00000000000c7947 */ /* 0x000fea0003800000 */
.L_x_9:
[----:B------:R-:W-:Y:S01]  /*0840*/  VIADD R6, R25, 0x1 ;  /* 0x0000000119067836 */ /* 0x000fe20000000000 */
[----:B------:R1:W-:Y:S04]  /*0850*/  STS [R15], R7 ;  /* 0x000000070f007388 */ /* 0x0003e80000000800 */
[----:B------:R1:W-:Y:S02]  /*0860*/  STS [R13], R6 ;  /* 0x000000060d007388 */ /* 0x0003e40000000800 */
.L_x_10:
[----:B------:R-:W-:Y:S05]  /*0870*/  BSYNC.RECONVERGENT B0 ;  /* 0x0000000000007941 */ /* 0x000fea0003800200 */
.L_x_8:
[----:B------:R-:W-:Y:S01]  /*0880*/  BAR.SYNC.DEFER_BLOCKING 0x0 ;  /* 0x0000000000007b1d */ /* 0x000fe20000010000 */
[----:B-12---:R-:W-:-:S06]  /*0890*/  IMAD.WIDE.U32 R6, R12, 0x4, R4 ;  /* 0x000000040c067825 */ /* 0x006fcc00078e0004 */
[----:B------:R-:W2:Y:S01]  /*08a0*/  LDG.E R7, desc[UR6][R6.64] ;  /* 0x0000000606077981 */ /* 0x000ea2000c1e1900 */
[----:B------:R-:W-:Y:S03]  /*08b0*/  BSSY.RECONVERGENT B0, `(.L_x_11) ;  /* 0x000000e000007945 */ /* 0x000fe60003800200 */
[----:B------:R-:W2:Y:S02]  /*08c0*/  LDS R8, [R15] ;  /* 0x000000000f087984 */ /* 0x000ea40000000800 */
[----:B--2---:R-:W-:-:S13]  /*08d0*/  FSETP.GT.AND P0, PT, R7, R8, PT ;  /* 0x000000080700720b */ /* 0x004fda0003f04000 */
[----:B------:R-:W-:Y:S05]  /*08e0*/  @P0 BRA `(.L_x_12) ;  /* 0x00000000001c0947 */ /* 0x000fea0003800000 */
[----:B------:R-:W1:Y:S02]  /*08f0*/  LDS R6, [R11] ;  /* 0x000000000b067984 */ /* 0x000e640000000800 */
[----:B-1----:R-:W-:-:S13]  /*0900*/  FSETP.GEU.AND P0, PT, R7, R6, PT ;  /* 0x000000060700720b */ /* 0x002fda0003f0e000 */
[----:B------:R-:W-:Y:S05]  /*0910*/  @P0 BRA `(.L_x_13) ;  /* 0x00000000001c0947 */ /* 0x000fea0003800000 */
[----:B------:R-:W-:Y:S01]  /*0920*/  IADD3 R6, PT, PT, R23, 0x1, RZ ;  /* 0x0000000117067810 */ /* 0x000fe20007ffe0ff */
[----:B------:R2:W-:Y:S04]  /*0930*/  STS [R11], R7 ;  /* 0x000000070b007388 */ /* 0x0005e80000000800 */
[----:B------:R2:W-:Y:S01]  /*0940*/  STS [R3], R6 ;  /* 0x0000000603007388 */ /* 0x0005e20000000800 */
[----:B------:R-:W-:Y:S05]  /*0950*/  BRA `(.L_x_13) ;  /* 0x00000000000c7947 */ /* 0x000fea0003800000 */
.L_x_12:
[----:B------:R-:W-:Y:S01]  /*0960*/  VIADD R6, R23, 0x1 ;  /* 0x0000000117067836 */ /* 0x000fe20000000000 */
[----:B------:R1:W-:Y:S04]  /*0970*/  STS [R15], R7 ;  /* 0x000000070f007388 */ /* 0x0003e80000000800 */
[----:B------:R1:W-:Y:S02]  /*0980*/  STS [R13], R6 ;  /* 0x000000060d007388 */ /* 0x0003e40000000800 */
.L_x_13:
[----:B------:R-:W-:Y:S05]  /*0990*/  BSYNC.RECONVERGENT B0 ;  /* 0x0000000000007941 */ /* 0x000fea0003800200 */
.L_x_11:
        /* <DEDUP_REMOVED lines=14> */
.L_x_15:
[----:B------:R-:W-:Y:S01]  /*0a80*/  IADD3 R6, PT, PT, R21, 0x1, RZ ;  /* 0x0000000115067810 */ /* 0x000fe20007ffe0ff */
[----:B------:R2:W-:Y:S04]  /*0a90*/  STS [R15], R7 ;  /* 0x000000070f007388 */ /* 0x0005e80000000800 */
[----:B------:R2:W-:Y:S02]  /*0aa0*/  STS [R13], R6 ;  /* 0x000000060d007388 */ /* 0x0005e40000000800 */
.L_x_16:
[----:B------:R-:W-:Y:S05]  /*0ab0*/  BSYNC.RECONVERGENT B0 ;  /* 0x0000000000007941 */ /* 0x000fea0003800200 */
.L_x_14:
[----:B------:R-:W-:Y:S01]  /*0ac0*/  VIADD R19, R19, 0x4 ;  /* 0x0000000413137836 */ /* 0x000fe20000000000 */
[----:B------:R-:W-:Y:S01]  /*0ad0*/  BAR.SYNC.DEFER_BLOCKING 0x0 ;  /* 0x0000000000007b1d */ /* 0x000fe20000010000 */
[C---:B------:R-:W-:Y:S01]  /*0ae0*/  IMAD R25, R0.reuse, 0x4, R25 ;  /* 0x0000000400197824 */ /* 0x040fe200078e0219 */
[C---:B------:R-:W-:Y:S01]  /*0af0*/  LEA R23, R0.reuse, R23, 0x2 ;  /* 0x0000001700177211 */ /* 0x040fe200078e10ff */
[C---:B------:R-:W-:Y:S01]  /*0b00*/  IMAD R21, R0.reuse, 0x4, R21 ;  /* 0x0000000400157824 */ /* 0x040fe200078e0215 */
[----:B------:R-:W-:Y:S01]  /*0b10*/  ISETP.GE.AND P0, PT, R19, R10, PT ;  /* 0x0000000a1300720c */ /* 0x000fe20003f06270 */
[C---:B------:R-:W-:Y:S01]  /*0b20*/  IMAD R27, R0.reuse, 0x4, R27 ;  /* 0x00000004001b7824 */ /* 0x040fe200078e021b */
[C---:B------:R-:W-:Y:S01]  /*0b30*/  LEA R29, R0.reuse, R29, 0x2 ;  /* 0x0000001d001d7211 */ /* 0x040fe200078e10ff */
[C---:B------:R-:W-:Y:S01]  /*0b40*/  IMAD R12, R0.reuse, 0x4, R12 ;  /* 0x00000004000c7824 */ /* 0x040fe200078e020c */
[C---:B------:R-:W-:Y:S01]  /*0b50*/  LEA R16, R0.reuse, R16, 0x2 ;  /* 0x0000001000107211 */ /* 0x040fe200078e10ff */
[----:B------:R-:W-:-:S08]  /*0b60*/  IMAD R14, R0, 0x4, R14 ;  /* 0x00000004000e7824 */ /* 0x000fd000078e020e */
[----:B------:R-:W-:Y:S05]  /*0b70*/  @!P0 BRA `(.L_x_17) ;  /* 0xfffffff800bc8947 */ /* 0x000fea000383ffff */
.L_x_0:
[----:B------:R-:W-:-:S13]  /*0b80*/  ISETP.GE.U32.AND P0, PT, R0, 0x2, PT ;  /* 0x000000020000780c */ /* 0x000fda0003f06070 */
[----:B------:R-:W-:Y:S05]  /*0b90*/  @!P0 BRA `(.L_x_18) ;  /* 0x0000000000648947 */ /* 0x000fea0003800000 */
.L_x_21:
[--C-:B------:R-:W-:Y:S01]  /*0ba0*/  IMAD.MOV.U32 R8, RZ, RZ, R0.reuse ;  /* 0x000000ffff087224 */ /* 0x100fe200078e0000 */
[----:B------:R-:W-:Y:S01]  /*0bb0*/  SHF.R.U32.HI R0, RZ, 0x1, R0 ;  /* 0x00000001ff007819 */ /* 0x000fe20000011600 */
[----:B------:R-:W-:Y:S03]  /*0bc0*/  BSSY.RECONVERGENT B0, `(.L_x_19) ;  /* 0x0000013000007945 */ /* 0x000fe60003800200 */
[----:B------:R-:W-:-:S13]  /*0bd0*/  ISETP.GE.U32.AND P0, PT, R17, R0, PT ;  /* 0x000000001100720c */ /* 0x000fda0003f06070 */
[----:B---3--:R-:W-:Y:S05]  /*0be0*/  @P0 BRA `(.L_x_20) ;  /* 0x0000000000400947 */ /* 0x008fea0003800000 */
[C---:B------:R-:W-:Y:S01]  /*0bf0*/  IMAD R5, R0.reuse, 0x4, R15 ;  /* 0x0000000400057824 */ /* 0x040fe200078e020f */
[----:B------:R-:W-:Y:S01]  /*0c00*/  LDS R4, [R15] ;  /* 0x000000000f047984 */ /* 0x000fe20000000800 */
[----:B012---:R-:W-:-:S04]  /*0c10*/  IMAD R7, R0, 0x4, R11 ;  /* 0x0000000400077824 */ /* 0x007fc800078e020b */
[----:B------:R-:W0:Y:S02]  /*0c20*/  LDS R5, [R5] ;  /* 0x0000000005057984 */ /* 0x000e240000000800 */
[----:B0-----:R-:W-:-:S13]  /*0c30*/  FSETP.GEU.AND P0, PT, R4, R5, PT ;  /* 0x000000050400720b */ /* 0x001fda0003f0e000 */
[----:B------:R-:W-:Y:S01]  /*0c40*/  @!P0 LEA R4, R0, R13, 0x2 ;  /* 0x0000000d00048211 */ /* 0x000fe200078e10ff */
[----:B------:R-:W-:Y:S05]  /*0c50*/  @!P0 STS [R15], R5 ;  /* 0x000000050f008388 */ /* 0x000fea0000000800 */
[----:B------:R-:W0:Y:S04]  /*0c60*/  @!P0 LDS R4, [R4] ;  /* 0x0000000004048984 */ /* 0x000e280000000800 */
[----:B0-----:R-:W-:Y:S04]  /*0c70*/  @!P0 STS [R13], R4 ;  /* 0x000000040d008388 */ /* 0x001fe80000000800 */
[----:B------:R-:W-:Y:S04]  /*0c80*/  LDS R7, [R7] ;  /* 0x0000000007077984 */ /* 0x000fe80000000800 */
[----:B------:R-:W0:Y:S02]  /*0c90*/  LDS R6, [R11] ;  /* 0x000000000b067984 */ /* 0x000e240000000800 */
[----:B0-----:R-:W-:-:S13]  /*0ca0*/  FSETP.GT.AND P0, PT, R6, R7, PT ;  /* 0x000000070600720b */ /* 0x001fda0003f04000 */
[----:B------:R-:W-:Y:S01]  /*0cb0*/  @P0 IMAD R6, R0, 0x4, R3 ;  /* 0x0000000400060824 */ /* 0x000fe200078e0203 */
[----:B------:R-:W-:Y:S05]  /*0cc0*/  @P0 STS [R11], R7 ;  /* 0x000000070b000388 */ /* 0x000fea0000000800 */
[----:B------:R-:W0:Y:S04]  /*0cd0*/  @P0 LDS R6, [R6] ;  /* 0x0000000006060984 */ /* 0x000e280000000800 */
[----:B0-----:R3:W-:Y:S02]  /*0ce0*/  @P0 STS [R3], R6 ;  /* 0x0000000603000388 */ /* 0x0017e40000000800 */
.L_x_20:
[----:B------:R-:W-:Y:S05]  /*0cf0*/  BSYNC.RECONVERGENT B0 ;  /* 0x0000000000007941 */ /* 0x000fea0003800200 */
.L_x_19:
[----:B------:R-:W-:Y:S01]  /*0d00*/  BAR.SYNC.DEFER_BLOCKING 0x0 ;  /* 0x0000000000007b1d */ /* 0x000fe20000010000 */
[----:B------:R-:W-:-:S13]  /*0d10*/  ISETP.GT.U32.AND P0, PT, R8, 0x3, PT ;  /* 0x000000030800780c */ /* 0x000fda0003f04070 */
[----:B------:R-:W-:Y:S05]  /*0d20*/  @P0 BRA `(.L_x_21) ;  /* 0xfffffffc009c0947 */ /* 0x000fea000383ffff */
.L_x_18:
[----:B------:R-:W-:-:S13]  /*0d30*/  ISETP.NE.AND P0, PT, R17, RZ, PT ;  /* 0x000000ff1100720c */ /* 0x000fda0003f05270 */
[----:B------:R-:W-:Y:S05]  /*0d40*/  @P0 EXIT ;  /* 0x000000000000094d */ /* 0x000fea0003800000 */
[----:B0-----:R-:W0:Y:S08]  /*0d50*/  LDC.64 R8, c[0x0][0x398] ;  /* 0x0000e600ff087b82 */ /* 0x001e300000000a00 */
[----:B-123--:R-:W1:Y:S08]  /*0d60*/  LDC.64 R6, c[0x0][0x3a0] ;  /* 0x0000e800ff067b82 */ /* 0x00ee700000000a00 */
[----:B------:R-:W2:Y:S01]  /*0d70*/  S2UR UR5, SR_CgaCtaId ;  /* 0x00000000000579c3 */ /* 0x000ea20000008800 */
[----:B------:R-:W-:Y:S01]  /*0d80*/  UMOV UR4, 0x400 ;  /* 0x0000040000047882 */ /* 0x000fe20000000000 */
[----:B------:R-:W3:Y:S01]  /*0d90*/  LDCU UR8, c[0x0][0x390] ;  /* 0x00007200ff0877ac */ /* 0x000ee20008000800 */
[----:B0-----:R-:W-:-:S02]  /*0da0*/  IMAD R9, R9, R8, UR9 ;  /* 0x0000000909097e24 */ /* 0x001fc4000f8e0208 */
[----:B-1----:R-:W-:-:S04]  /*0db0*/  IMAD.WIDE.U32 R4, R2, 0x4, R6 ;  /* 0x0000000402047825 */ /* 0x002fc800078e0006 */
[----:B------:R-:W-:Y:S01]  /*0dc0*/  IMAD.WIDE R6, R9, 0x4, R6 ;  /* 0x0000000409067825 */ /* 0x000fe200078e0206 */
[----:B------:R-:W4:Y:S04]  /*0dd0*/  LDG.E R10, desc[UR6][R4.64] ;  /* 0x00000006040a7981 */ /* 0x000f28000c1e1900 */
[----:B------:R-:W4:Y:S01]  /*0de0*/  LDG.E R3, desc[UR6][R6.64] ;  /* 0x0000000606037981 */ /* 0x000f22000c1e1900 */
[----:B--2---:R-:W-:Y:S01]  /*0df0*/  ULEA UR4, UR5, UR4, 0x18 ;  /* 0x0000000405047291 */ /* 0x004fe2000f8ec0ff */
[----:B---3--:R-:W-:-:S08]  /*0e00*/  I2FP.F32.S32 R8, UR8 ;  /* 0x0000000800087c45 */ /* 0x008fd00008201400 */
[----:B------:R-:W0:Y:S01]  /*0e10*/  LDS R0, [UR4] ;  /* 0x00000004ff007984 */ /* 0x000e220008000800 */
[----:B----4-:R-:W-:-:S04]  /*0e20*/  FMUL R3, R3, R10 ;  /* 0x0000000a03037220 */ /* 0x010fc80000400000 */
[----:B------:R-:W-:-:S04]  /*0e30*/  FMUL R3, R3, R8 ;  /* 0x0000000803037220 */ /* 0x000fc80000400000 */
[----:B------:R-:W1:Y:S08]  /*0e40*/  MUFU.RCP R10, R3 ;  /* 0x00000003000a7308 */ /* 0x000e700000001000 */
[----:B0-----:R-:W0:Y:S01]  /*0e50*/  FCHK P0, R0, R3 ;  /* 0x0000000300007302 */ /* 0x001e220000000000 */
[----:B-1----:R-:W-:-:S04]  /*0e60*/  FFMA R11, -R3, R10, 1 ;  /* 0x3f800000030b7423 */ /* 0x002fc8000000010a */
[----:B------:R-:W-:-:S04]  /*0e70*/  FFMA R11, R10, R11, R10 ;  /* 0x0000000b0a0b7223 */ /* 0x000fc8000000000a */
[----:B------:R-:W-:-:S04]  /*0e80*/  FFMA R10, R0, R11, RZ ;  /* 0x0000000b000a7223 */ /* 0x000fc800000000ff */
[----:B------:R-:W-:-:S04]  /*0e90*/  FFMA R12, -R3, R10, R0 ;  /* 0x0000000a030c7223 */ /* 0x000fc80000000100 */
[----:B------:R-:W-:Y:S01]  /*0ea0*/  FFMA R13, R11, R12, R10 ;  /* 0x0000000c0b0d7223 */ /* 0x000fe2000000000a */
[----:B0-----:R-:W-:Y:S06]  /*0eb0*/  @!P0 BRA `(.L_x_22) ;  /* 0x00000000000c8947 */ /* 0x001fec0003800000 */
[----:B------:R-:W-:-:S07]  /*0ec0*/  MOV R10, 0xee0 ;  /* 0x00000ee0000a7802 */ /* 0x000fce0000000f00 */
[----:B------:R-:W-:Y:S05]  /*0ed0*/  CALL.REL.NOINC `($__internal_0_$__cuda_sm3x_div_rn_noftz_f32_slowpath) ;  /* 0x0000000000a07944 */ /* 0x000fea0003c00000 */
[----:B------:R-:W-:-:S07]  /*0ee0*/  MOV R13, R0 ;  /* 0x00000000000d7202 */ /* 0x000fce0000000f00 */
.L_x_22:
[----:B------:R-:W0:Y:S08]  /*0ef0*/  LDC R0, c[0x0][0x38c] ;  /* 0x0000e300ff007b82 */ /* 0x000e300000000800 */
[----:B------:R-:W1:Y:S01]  /*0f00*/  LDC.64 R10, c[0x0][0x3a8] ;  /* 0x0000ea00ff0a7b82 */ /* 0x000e620000000a00 */
[----:B0-----:R-:W-:-:S04]  /*0f10*/  IMAD R2, R9, R0, R2 ;  /* 0x0000000009027224 */ /* 0x001fc800078e0202 */
[----:B-1----:R-:W-:-:S05]  /*0f20*/  IMAD.WIDE.U32 R10, R2, 0x4, R10 ;  /* 0x00000004020a7825 */ /* 0x002fca00078e000a */
[----:B------:R-:W-:Y:S04]  /*0f30*/  STG.E desc[UR6][R10.64], R13 ;  /* 0x0000000d0a007986 */ /* 0x000fe8000c101906 */
[----:B------:R-:W2:Y:S04]  /*0f40*/  LDG.E R6, desc[UR6][R6.64] ;  /* 0x0000000606067981 */ /* 0x000ea8000c1e1900 */
[----:B------:R-:W2:Y:S01]  /*0f50*/  LDG.E R5, desc[UR6][R4.64] ;  /* 0x0000000604057981 */ /* 0x000ea2000c1e1900 */
[----:B------:R-:W0:Y:S01]  /*0f60*/  S2UR UR5, SR_CgaCtaId ;  /* 0x00000000000579c3 */ /* 0x000e220000008800 */
[----:B------:R-:W-:-:S02]  /*0f70*/  UMOV UR4, 0x400 ;  /* 0x0000040000047882 */ /* 0x000fc40000000000 */
[----:B0-----:R-:W-:-:S09]  /*0f80*/  ULEA UR4, UR5, UR4, 0x18 ;  /* 0x0000000405047291 */ /* 0x001fd2000f8ec0ff */
[----:B------:R-:W0:Y:S01]  /*0f90*/  LDS R0, [UR4+0x400] ;  /* 0x00040004ff007984 */ /* 0x000e220008000800 */
[----:B--2---:R-:W-:-:S04]  /*0fa0*/  FMUL R3, R6, R5 ;  /* 0x0000000506037220 */ /* 0x004fc80000400000 */
        /* <DEDUP_REMOVED lines=11> */
[----:B------:R-:W-:-:S07]  /*1060*/  IMAD.MOV.U32 R11, RZ, RZ, R0 ;  /* 0x000000ffff0b7224 */ /* 0x000fce00078e0000 */
.L_x_23:
[----:B------:R-:W0:Y:S01]  /*1070*/  S2UR UR5, SR_CgaCtaId ;  /* 0x00000000000579c3 */ /* 0x000e220000008800 */
[----:B------:R-:W-:-:S07]  /*1080*/  UMOV UR4, 0x400 ;  /* 0x0000040000047882 */ /* 0x000fce0000000000 */
[----:B------:R-:W1:Y:S08]  /*1090*/  LDC.64 R4, c[0x0][0x3b8] ;  /* 0x0000ee00ff047b82 */ /* 0x000e700000000a00 */
[----:B------:R-:W2:Y:S01]  /*10a0*/  LDC.64 R6, c[0x0][0x3b0] ;  /* 0x0000ec00ff067b82 */ /* 0x000ea20000000a00 */
[----:B0-----:R-:W-:-:S07]  /*10b0*/  ULEA UR4, UR5, UR4, 0x18 ;  /* 0x0000000405047291 */ /* 0x001fce000f8ec0ff */
[----:B------:R-:W0:Y:S01]  /*10c0*/  LDC.64 R8, c[0x0][0x3c0] ;  /* 0x0000f000ff087b82 */ /* 0x000e220000000a00 */
[C---:B-1----:R-:W-:Y:S01]  /*10d0*/  IMAD.WIDE.U32 R4, R2.reuse, 0x4, R4 ;  /* 0x0000000402047825 */ /* 0x042fe200078e0004 */
[----:B------:R-:W1:Y:S04]  /*10e0*/  LDS R13, [UR4+0x200] ;  /* 0x00020004ff0d7984 */ /* 0x000e680008000800 */
[----:B------:R-:W3:Y:S01]  /*10f0*/  LDS R15, [UR4+0x600] ;  /* 0x00060004ff0f7984 */ /* 0x000ee20008000800 */
[----:B--2---:R-:W-:-:S03]  /*1100*/  IMAD.WIDE.U32 R6, R2, 0x4, R6 ;  /* 0x0000000402067825 */ /* 0x004fc600078e0006 */
[----:B------:R-:W-:Y:S01]  /*1110*/  STG.E desc[UR6][R4.64], R11 ;  /* 0x0000000b04007986 */ /* 0x000fe2000c101906 */
[----:B0-----:R-:W-:-:S03]  /*1120*/  IMAD.WIDE.U32 R2, R2, 0x4, R8 ;  /* 0x0000000402027825 */ /* 0x001fc600078e0008 */
[----:B-1----:R-:W-:Y:S04]  /*1130*/  STG.E desc[UR6][R6.64], R13 ;  /* 0x0000000d06007986 */ /* 0x002fe8000c101906 */
[----:B---3--:R-:W-:Y:S01]  /*1140*/  STG.E desc[UR6][R2.64], R15 ;  /* 0x0000000f02007986 */ /* 0x008fe2000c101906 */
[----:B------:R-:W-:Y:S05]  /*1150*/  EXIT ;  /* 0x000000000000794d */ /* 0x000fea0003800000 */
        .weak           $__internal_0_$__cuda_sm3x_div_rn_noftz_f32_slowpath
        .type           $__internal_0_$__cuda_sm3x_div_rn_noftz_f32_slowpath,@function
        .size           $__internal_0_$__cuda_sm3x_div_rn_noftz_f32_slowpath,(.L_x_62 - $__internal_0_$__cuda_sm3x_div_rn_noftz_f32_slowpath)
$__internal_0_$__cuda_sm3x_div_rn_noftz_f32_slowpath:
[----:B------:R-:W-:Y:S02]  /*1160*/  SHF.R.U32.HI R12, RZ, 0x17, R3 ;  /* 0x00000017ff0c7819 */ /* 0x000fe40000011603 */
[----:B------:R-:W-:Y:S02]  /*1170*/  SHF.R.U32.HI R11, RZ, 0x17, R0 ;  /* 0x00000017ff0b7819 */ /* 0x000fe40000011600 */
[----:B------:R-:W-:Y:S02]  /*1180*/  LOP3.LUT R12, R12, 0xff, RZ, 0xc0, !PT ;  /* 0x000000ff0c0c7812 */ /* 0x000fe400078ec0ff */
[----:B------:R-:W-:-:S03]  /*1190*/  LOP3.LUT R16, R11, 0xff, RZ, 0xc0, !PT ;  /* 0x000000ff0b107812 */ /* 0x000fc600078ec0ff */
[----:B------:R-:W-:Y:S01]  /*11a0*/  VIADD R14, R12, 0xffffffff ;  /* 0xffffffff0c0e7836 */ /* 0x000fe20000000000 */
[----:B------:R-:W-:-:S04]  /*11b0*/  IADD3 R13, PT, PT, R16, -0x1, RZ ;  /* 0xffffffff100d7810 */ /* 0x000fc80007ffe0ff */
[----:B------:R-:W-:-:S04]  /*11c0*/  ISETP.GT.U32.AND P0, PT, R14, 0xfd, PT ;  /* 0x000000fd0e00780c */ /* 0x000fc80003f04070 */
[----:B------:R-:W-:-:S13]  /*11d0*/  ISETP.GT.U32.OR P0, PT, R13, 0xfd, P0 ;  /* 0x000000fd0d00780c */ /* 0x000fda0000704470 */
[----:B------:R-:W-:Y:S01]  /*11e0*/  @!P0 IMAD.MOV.U32 R11, RZ, RZ, RZ ;  /* 0x000000ffff0b8224 */ /* 0x000fe200078e00ff */
[----:B------:R-:W-:Y:S06]  /*11f0*/  @!P0 BRA `(.L_x_24) ;  /* 0x00000000005c8947 */ /* 0x000fec0003800000 */
[----:B------:R-:W-:Y:S02]  /*1200*/  FSETP.GTU.FTZ.AND P0, PT, |R0|, +INF , PT ;  /* 0x7f8000000000780b */ /* 0x000fe40003f1c200 */
[----:B------:R-:W-:-:S04]  /*1210*/  FSETP.GTU.FTZ.AND P1, PT, |R3|, +INF , PT ;  /* 0x7f8000000300780b */ /* 0x000fc80003f3c200 */
[----:B------:R-:W-:-:S13]  /*1220*/  PLOP3.LUT P0, PT, P0, P1, PT, 0xf8, 0x8f ;  /* 0x00000000008f781c */ /* 0x000fda0000703f70 */
[----:B------:R-:W-:Y:S05]  /*1230*/  @P0 BRA `(.L_x_25) ;  /* 0x0000000400440947 */ /* 0x000fea0003800000 */
[----:B------:R-:W-:-:S13]  /*1240*/  LOP3.LUT P0, RZ, R3, 0x7fffffff, R0, 0xc8, !PT ;  /* 0x7fffffff03ff7812 */ /* 0x000fda000780c800 */
[----:B------:R-:W-:Y:S05]  /*1250*/  @!P0 BRA `(.L_x_26) ;  /* 0x0000000400348947 */ /* 0x000fea0003800000 */
[C---:B------:R-:W-:Y:S02]  /*1260*/  FSETP.NEU.FTZ.AND P2, PT, |R0|.reuse, +INF , PT ;  /* 0x7f8000000000780b */ /* 0x040fe40003f5d200 */
[----:B------:R-:W-:Y:S02]  /*1270*/  FSETP.NEU.FTZ.AND P1, PT, |R3|, +INF , PT ;  /* 0x7f8000000300780b */ /* 0x000fe40003f3d200 */
[----:B------:R-:W-:-:S11]  /*1280*/  FSETP.NEU.FTZ.AND P0, PT, |R0|, +INF , PT ;  /* 0x7f8000000000780b */ /* 0x000fd60003f1d200 */
[----:B------:R-:W-:Y:S05]  /*1290*/  @!P1 BRA !P2, `(.L_x_26) ;  /* 0x0000000400249947 */ /* 0x000fea0005000000 */
[----:B------:R-:W-:-:S04]  /*12a0*/  LOP3.LUT P2, RZ, R0, 0x7fffffff, RZ, 0xc0, !PT ;  /* 0x7fffffff00ff7812 */ /* 0x000fc8000784c0ff */
[----:B------:R-:W-:-:S13]  /*12b0*/  PLOP3.LUT P1, PT, P1, P2, PT, 0x2f, 0xf2 ;  /* 0x0000000000f2781c */ /* 0x000fda0000f24577 */
[----:B------:R-:W-:Y:S05]  /*12c0*/  @P1 BRA `(.L_x_27) ;  /* 0x0000000400101947 */ /* 0x000fea0003800000 */
[----:B------:R-:W-:-:S04]  /*12d0*/  LOP3.LUT P1, RZ, R3, 0x7fffffff, RZ, 0xc0, !PT ;  /* 0x7fffffff03ff7812 */ /* 0x000fc8000782c0ff */
[----:B------:R-:W-:-:S13]  /*12e0*/  PLOP3.LUT P0, PT, P0, P1, PT, 0x2f, 0xf2 ;  /* 0x0000000000f2781c */ /* 0x000fda0000702577 */
[----:B------:R-:W-:Y:S05]  /*12f0*/  @P0 BRA `(.L_x_28) ;  /* 0x0000000000f80947 */ /* 0x000fea0003800000 */
[----:B------:R-:W-:Y:S02]  /*1300*/  ISETP.GE.AND P0, PT, R13, RZ, PT ;  /* 0x000000ff0d00720c */ /* 0x000fe40003f06270 */
[----:B------:R-:W-:-:S11]  /*1310*/  ISETP.GE.AND P1, PT, R14, RZ, PT ;  /* 0x000000ff0e00720c */ /* 0x000fd60003f26270 */
[----:B------:R-:W-:Y:S01]  /*1320*/  @P0 IMAD.MOV.U32 R11, RZ, RZ, RZ ;  /* 0x000000ffff0b0224 */ /* 0x000fe200078e00ff */
[----:B------:R-:W-:Y:S01]  /*1330*/  @!P0 MOV R11, 0xffffffc0 ;  /* 0xffffffc0000b8802 */ /* 0x000fe20000000f00 */
[----:B------:R-:W-:Y:S01]  /*1340*/  @!P0 FFMA R0, R0, 1.84467440737095516160e+19, RZ ;  /* 0x5f80000000008823 */ /* 0x000fe200000000ff */
[----:B------:R-:W-:-:S03]  /*1350*/  @!P1 FFMA R3, R3, 1.84467440737095516160e+19, RZ ;  /* 0x5f80000003039823 */ /* 0x000fc600000000ff */
[----:B------:R-:W-:-:S07]  /*1360*/  @!P1 VIADD R11, R11, 0x40 ;  /* 0x000000400b0b9836 */ /* 0x000fce0000000000 */
.L_x_24:
[----:B------:R-:W-:-:S05]  /*1370*/  LEA R14, R12, 0xc0800000, 0x17 ;  /* 0xc08000000c0e7811 */ /* 0x000fca00078eb8ff */
[----:B------:R-:W-:Y:S01]  /*1380*/  IMAD.IADD R14, R3, 0x1, -R14 ;  /* 0x00000001030e7824 */ /* 0x000fe200078e0a0e */
[----:B------:R-:W-:-:S03]  /*1390*/  IADD3 R3, PT, PT, R16, -0x7f, RZ ;  /* 0xffffff8110037810 */ /* 0x000fc60007ffe0ff */
[----:B------:R-:W0:Y:S01]  /*13a0*/  MUFU.RCP R13, R14 ;  /* 0x0000000e000d7308 */ /* 0x000e220000001000 */
[----:B------:R-:W-:Y:S01]  /*13b0*/  FADD.FTZ R15, -R14, -RZ ;  /* 0x800000ff0e0f7221 */ /* 0x000fe20000010100 */
[C---:B------:R-:W-:Y:S01]  /*13c0*/  IMAD R0, R3.reuse, -0x800000, R0 ;  /* 0xff80000003007824 */ /* 0x040fe200078e0200 */
[----:B------:R-:W-:-:S05]  /*13d0*/  IADD3 R12, PT, PT, R3, 0x7f, -R12 ;  /* 0x0000007f030c7810 */ /* 0x000fca0007ffe80c */
[----:B------:R-:W-:Y:S02]  /*13e0*/  IMAD.IADD R12, R12, 0x1, R11 ;  /* 0x000000010c0c7824 */ /* 0x000fe400078e020b */
[----:B0-----:R-:W-:-:S04]  /*13f0*/  FFMA R16, R13, R15, 1 ;  /* 0x3f8000000d107423 */ /* 0x001fc8000000000f */
[----:B------:R-:W-:-:S04]  /*1400*/  FFMA R18, R13, R16, R13 ;  /* 0x000000100d127223 */ /* 0x000fc8000000000d */
[----:B------:R-:W-:-:S04]  /*1410*/  FFMA R13, R0, R18, RZ ;  /* 0x00000012000d7223 */ /* 0x000fc800000000ff */
[----:B------:R-:W-:-:S04]  /*1420*/  FFMA R16, R15, R13, R0 ;  /* 0x0000000d0f107223 */ /* 0x000fc80000000000 */
[----:B------:R-:W-:-:S04]  /*1430*/  FFMA R13, R18, R16, R13 ;  /* 0x00000010120d7223 */ /* 0x000fc8000000000d */
[----:B------:R-:W-:-:S04]  /*1440*/  FFMA R16, R15, R13, R0 ;  /* 0x0000000d0f107223 */ /* 0x000fc80000000000 */
[----:B------:R-:W-:-:S05]  /*1450*/  FFMA R0, R18, R16, R13 ;  /* 0x0000001012007223 */ /* 0x000fca000000000d */
[----:B------:R-:W-:-:S04]  /*1460*/  SHF.R.U32.HI R3, RZ, 0x17, R0 ;  /* 0x00000017ff037819 */ /* 0x000fc80000011600 */
[----:B------:R-:W-:-:S05]  /*1470*/  LOP3.LUT R3, R3, 0xff, RZ, 0xc0, !PT ;  /* 0x000000ff03037812 */ /* 0x000fca00078ec0ff */
[----:B------:R-:W-:-:S05]  /*1480*/  IMAD.IADD R15, R3, 0x1, R12 ;  /* 0x00000001030f7824 */ /* 0x000fca00078e020c */
[----:B------:R-:W-:-:S04]  /*1490*/  IADD3 R3, PT, PT, R15, -0x1, RZ ;  /* 0xffffffff0f037810 */ /* 0x000fc80007ffe0ff */
[----:B------:R-:W-:-:S13]  /*14a0*/  ISETP.GE.U32.AND P0, PT, R3, 0xfe, PT ;  /* 0x000000fe0300780c */ /* 0x000fda0003f06070 */
[----:B------:R-:W-:Y:S05]  /*14b0*/  @!P0 BRA `(.L_x_29) ;  /* 0x0000000000808947 */ /* 0x000fea0003800000 */
[----:B------:R-:W-:-:S13]  /*14c0*/  ISETP.GT.AND P0, PT, R15, 0xfe, PT ;  /* 0x000000fe0f00780c */ /* 0x000fda0003f04270 */
[----:B------:R-:W-:Y:S05]  /*14d0*/  @P0 BRA `(.L_x_30) ;  /* 0x00000000006c0947 */ /* 0x000fea0003800000 */
[----:B------:R-:W-:-:S13]  /*14e0*/  ISETP.GE.AND P0, PT, R15, 0x1, PT ;  /* 0x000000010f00780c */ /* 0x000fda0003f06270 */
[----:B------:R-:W-:Y:S05]  /*14f0*/  @P0 BRA `(.L_x_31) ;  /* 0x0000000000980947 */ /* 0x000fea0003800000 */
[----:B------:R-:W-:Y:S02]  /*1500*/  ISETP.GE.AND P0, PT, R15, -0x18, PT ;  /* 0xffffffe80f00780c */ /* 0x000fe40003f06270 */
[----:B------:R-:W-:-:S11]  /*1510*/  LOP3.LUT R0, R0, 0x80000000, RZ, 0xc0, !PT ;  /* 0x8000000000007812 */ /* 0x000fd600078ec0ff */
[----:B------:R-:W-:Y:S05]  /*1520*/  @!P0 BRA `(.L_x_31) ;  /* 0x00000000008c8947 */ /* 0x000fea0003800000 */
[CCC-:B------:R-:W-:Y:S01]  /*1530*/  FFMA.RZ R3, R18.reuse, R16.reuse, R13.reuse ;  /* 0x0000001012037223 */ /* 0x1c0fe2000000c00d */
[C---:B------:R-:W-:Y:S02]  /*1540*/  VIADD R14, R15.reuse, 0x20 ;  /* 0x000000200f0e7836 */ /* 0x040fe40000000000 */
[CCC-:B------:R-:W-:Y:S01]  /*1550*/  FFMA.RM R12, R18.reuse, R16.reuse, R13.reuse ;  /* 0x00000010120c7223 */ /* 0x1c0fe2000000400d */
[----:B------:R-:W-:Y:S02]  /*1560*/  ISETP.NE.AND P2, PT, R15, RZ, PT ;  /* 0x000000ff0f00720c */ /* 0x000fe40003f45270 */
[----:B------:R-:W-:Y:S01]  /*1570*/  LOP3.LUT R11, R3, 0x7fffff, RZ, 0xc0, !PT ;  /* 0x007fffff030b7812 */ /* 0x000fe200078ec0ff */
[----:B------:R-:W-:Y:S01]  /*1580*/  FFMA.RP R3, R18, R16, R13 ;  /* 0x0000001012037223 */ /* 0x000fe2000000800d */
[----:B------:R-:W-:Y:S01]  /*1590*/  IMAD.MOV R13, RZ, RZ, -R15 ;  /* 0x000000ffff0d7224 */ /* 0x000fe200078e0a0f */
[----:B------:R-:W-:Y:S02]  /*15a0*/  ISETP.NE.AND P1, PT, R15, RZ, PT ;  /* 0x000000ff0f00720c */ /* 0x000fe40003f25270 */
[----:B------:R-:W-:-:S02]  /*15b0*/  LOP3.LUT R11, R11, 0x800000, RZ, 0xfc, !PT ;  /* 0x008000000b0b7812 */ /* 0x000fc400078efcff */
[----:B------:R-:W-:Y:S02]  /*15c0*/  FSETP.NEU.FTZ.AND P0, PT, R3, R12, PT ;  /* 0x0000000c0300720b */ /* 0x000fe40003f1d000 */
[----:B------:R-:W-:Y:S02]  /*15d0*/  SHF.L.U32 R14, R11, R14, RZ ;  /* 0x0000000e0b0e7219 */ /* 0x000fe400000006ff */
[----:B------:R-:W-:Y:S02]  /*15e0*/  SEL R12, R13, RZ, P2 ;  /* 0x000000ff0d0c7207 */ /* 0x000fe40001000000 */
[----:B------:R-:W-:Y:S02]  /*15f0*/  ISETP.NE.AND P1, PT, R14, RZ, P1 ;  /* 0x000000ff0e00720c */ /* 0x000fe40000f25270 */
[----:B------:R-:W-:Y:S02]  /*1600*/  SHF.R.U32.HI R12, RZ, R12, R11 ;  /* 0x0000000cff0c7219 */ /* 0x000fe4000001160b */
[----:B------:R-:W-:-:S02]  /*1610*/  PLOP3.LUT P0, PT, P0, P1, PT, 0xf8, 0x8f ;  /* 0x00000000008f781c */ /* 0x000fc40000703f70 */
[----:B------:R-:W-:Y:S02]  /*1620*/  SHF.R.U32.HI R14, RZ, 0x1, R12 ;  /* 0x00000001ff0e7819 */ /* 0x000fe4000001160c */
[----:B------:R-:W-:-:S04]  /*1630*/  SEL R3, RZ, 0x1, !P0 ;  /* 0x00000001ff037807 */ /* 0x000fc80004000000 */
[----:B------:R-:W-:-:S04]  /*1640*/  LOP3.LUT R3, R3, 0x1, R14, 0xf8, !PT ;  /* 0x0000000103037812 */ /* 0x000fc800078ef80e */
[----:B------:R-:W-:-:S04]  /*1650*/  LOP3.LUT R3, R3, R12, RZ, 0xc0, !PT ;  /* 0x0000000c03037212 */ /* 0x000fc800078ec0ff */
[----:B------:R-:W-:-:S04]  /*1660*/  IADD3 R3, PT, PT, R14, R3, RZ ;  /* 0x000000030e037210 */ /* 0x000fc80007ffe0ff */
[----:B------:R-:W-:Y:S01]  /*1670*/  LOP3.LUT R0, R3, R0, RZ, 0xfc, !PT ;  /* 0x0000000003007212 */ /* 0x000fe200078efcff */
[----:B------:R-:W-:Y:S06]  /*1680*/  BRA `(.L_x_31) ;  /* 0x0000000000347947 */ /* 0x000fec0003800000 */
.L_x_30:
[----:B------:R-:W-:-:S04]  /*1690*/  LOP3.LUT R0, R0, 0x80000000, RZ, 0xc0, !PT ;  /* 0x8000000000007812 */ /* 0x000fc800078ec0ff */
[----:B------:R-:W-:Y:S01]  /*16a0*/  LOP3.LUT R0, R0, 0x7f800000, RZ, 0xfc, !PT ;  /* 0x7f80000000007812 */ /* 0x000fe200078efcff */
[----:B------:R-:W-:Y:S06]  /*16b0*/  BRA `(.L_x_31) ;  /* 0x0000000000287947 */ /* 0x000fec0003800000 */
.L_x_29:
[----:B------:R-:W-:Y:S01]  /*16c0*/  IMAD R0, R12, 0x800000, R0 ;  /* 0x008000000c007824 */ /* 0x000fe200078e0200 */
[----:B------:R-:W-:Y:S06]  /*16d0*/  BRA `(.L_x_31) ;  /* 0x0000000000207947 */ /* 0x000fec0003800000 */
.L_x_28:
[----:B------:R-:W-:-:S04]  /*16e0*/  LOP3.LUT R0, R3, 0x80000000, R0, 0x48, !PT ;  /* 0x8000000003007812 */ /* 0x000fc800078e4800 */
[----:B------:R-:W-:Y:S01]  /*16f0*/  LOP3.LUT R0, R0, 0x7f800000, RZ, 0xfc, !PT ;  /* 0x7f80000000007812 */ /* 0x000fe200078efcff */
[----:B------:R-:W-:Y:S06]  /*1700*/  BRA `(.L_x_31) ;  /* 0x0000000000147947 */ /* 0x000fec0003800000 */
.L_x_27:
[----:B------:R-:W-:Y:S01]  /*1710*/  LOP3.LUT R0, R3, 0x80000000, R0, 0x48, !PT ;  /* 0x8000000003007812 */ /* 0x000fe200078e4800 */
[----:B------:R-:W-:Y:S06]  /*1720*/  BRA `(.L_x_31) ;  /* 0x00000000000c7947 */ /* 0x000fec0003800000 */
.L_x_26:
[----:B------:R-:W0:Y:S01]  /*1730*/  MUFU.RSQ R0, -QNAN ;  /* 0xffc0000000007908 */ /* 0x000e220000001400 */
[----:B------:R-:W-:Y:S05]  /*1740*/  BRA `(.L_x_31) ;  /* 0x0000000000047947 */ /* 0x000fea0003800000 */
.L_x_25:
[----:B------:R-:W-:-:S07]  /*1750*/  FADD.FTZ R0, R0, R3 ;  /* 0x0000000300007221 */ /* 0x000fce0000010000 */
.L_x_31:
[----:B------:R-:W-:-:S04]  /*1760*/  HFMA2 R11, -RZ, RZ, 0, 0 ;  /* 0x00000000ff0b7431 */ /* 0x000fc800000001ff */
[----:B0-----:R-:W-:Y:S05]  /*1770*/  RET.REL.NODEC R10 `(_Z17FeatureExtractionPfiiiiiiS_S_PiS_S0_) ;  /* 0xffffffe80a207950 */ /* 0x001fea0003c3ffff */
.L_x_32:
[----:B------:R-:W-:-:S00]  /*1780*/  BRA `(.L_x_32) ;  /* 0xfffffffc00fc7947 */ /* 0x000fc0000383ffff */
[----:B------:R-:W-:-:S00]  /*1790*/  NOP ;  /* 0x0000000000007918 */ /* 0x000fc00000000000 */
        /* <DEDUP_REMOVED lines=14> */
.L_x_62:


//--------------------- .text._Z20FeatureExtraction1THPfiiiiiiS_S_PiS_S0_ --------------------------
	.section	.text._Z20FeatureExtraction1THPfiiiiiiS_S_PiS_S0_,"ax",@progbits
	.align	128
        .global         _Z20FeatureExtraction1THPfiiiiiiS_S_PiS_S0_
        .type           _Z20FeatureExtraction1THPfiiiiiiS_S_PiS_S0_,@function
        .size           _Z20FeatureExtraction1THPfiiiiiiS_S_PiS_S0_,(.L_x_63 - _Z20FeatureExtraction1THPfiiiiiiS_S_PiS_S0_)
        .other          _Z20FeatureExtraction1THPfiiiiiiS_S_PiS_S0_,@"STO_CUDA_ENTRY STV_DEFAULT"
_Z20FeatureExtraction1THPfiiiiiiS_S_PiS_S0_:
.text._Z20FeatureExtraction1THPfiiiiiiS_S_PiS_S0_:
[----:B------:R-:W-:Y:S01]  /*0000*/  LDC R1, c[0x0][0x37c] ;  /* 0x0000df00ff017b82 */ /* 0x000fe20000000800 */
[----:B------:R-:W0:Y:S02]  /*0010*/  S2R R0, SR_TID.X ;  /* 0x0000000000007919 */ /* 0x000e240000002100 */
[----:B0-----:R-:W-:-:S13]  /*0020*/  ISETP.NE.AND P0, PT, R0, RZ, PT ;  /* 0x000000ff0000720c */ /* 0x001fda0003f05270 */
[----:B------:R-:W-:Y:S05]  /*0030*/  @P0 EXIT ;  /* 0x000000000000094d */ /* 0x000fea0003800000 */
[----:B------:R-:W0:Y:S01]  /*0040*/  LDCU UR7, c[0x0][0x388] ;  /* 0x00007100ff0777ac */ /* 0x000e220008000800 */
[----:B------:R-:W1:Y:S01]  /*0050*/  S2R R2, SR_CTAID.X ;  /* 0x0000000000027919 */ /* 0x000e620000002500 */
[----:B------:R-:W2:Y:S01]  /*0060*/  S2UR UR6, SR_CTAID.Y ;  /* 0x00000000000679c3 */ /* 0x000ea20000002600 */
[----:B------:R-:W-:Y:S01]  /*0070*/  CS2R R4, SRZ ;  /* 0x0000000000047805 */ /* 0x000fe2000001ff00 */
[----:B------:R-:W-:Y:S01]  /*0080*/  IMAD.MOV.U32 R3, RZ, RZ, RZ ;  /* 0x000000ffff037224 */ /* 0x000fe200078e00ff */
[----:B------:R-:W3:Y:S01]  /*0090*/  LDCU.64 UR8, c[0x0][0x358] ;  /* 0x00006b00ff0877ac */ /* 0x000ee20008000a00 */
[----:B------:R-:W-:Y:S01]  /*00a0*/  IMAD.MOV.U32 R7, RZ, RZ, RZ ;  /* 0x000000ffff077224 */ /* 0x000fe200078e00ff */
[----:B0-----:R-:W-:-:S09]  /*00b0*/  UISETP.GE.AND UP0, UPT, UR7, 0x1, UPT ;  /* 0x000000010700788c */ /* 0x001fd2000bf06270 */
[----:B--23--:R-:W-:Y:S05]  /*00c0*/  BRA.U !UP0, `(.L_x_33) ;  /* 0x0000000508887547 */ /* 0x00cfea000b800000 */
[----:B------:R-:W1:Y:S01]  /*00d0*/  LDC R9, c[0x0][0x38c] ;  /* 0x0000e300ff097b82 */ /* 0x000e620000000800 */
[----:B------:R-:W-:Y:S01]  /*00e0*/  UISETP.NE.AND UP0, UPT, UR7, 0x1, UPT ;  /* 0x000000010700788c */ /* 0x000fe2000bf05270 */
[----:B------:R-:W-:Y:S01]  /*00f0*/  HFMA2 R7, -RZ, RZ, 0, 0 ;  /* 0x00000000ff077431 */ /* 0x000fe200000001ff */
[----:B------:R-:W-:Y:S01]  /*0100*/  CS2R R4, SRZ ;  /* 0x0000000000047805 */ /* 0x000fe2000001ff00 */
[----:B------:R-:W-:Y:S02]  /*0110*/  IMAD.MOV.U32 R6, RZ, RZ, -0x1 ;  /* 0xffffffffff067424 */ /* 0x000fe400078e00ff */
[----:B------:R-:W-:Y:S02]  /*0120*/  IMAD.MOV.U32 R3, RZ, RZ, RZ ;  /* 0x000000ffff037224 */ /* 0x000fe400078e00ff */
[----:B-1----:R-:W-:Y:S02]  /*0130*/  IMAD R0, R9, UR6, R2 ;  /* 0x0000000609007c24 */ /* 0x002fe4000f8e0202 */
[----:B------:R-:W-:Y:S05]  /*0140*/  BRA.U !UP0, `(.L_x_34) ;  /* 0x0000000108f87547 */ /* 0x000fea000b800000 */
[----:B------:R-:W0:Y:S01]  /*0150*/  LDC.64 R6, c[0x0][0x390] ;  /* 0x0000e400ff067b82 */ /* 0x000e220000000a00 */
[----:B------:R-:W-:Y:S01]  /*0160*/  UIADD3 UR5, UPT, UPT, -UR7, 0x2, URZ ;  /* 0x0000000207057890 */ /* 0x000fe2000fffe1ff */
[----:B------:R-:W-:Y:S01]  /*0170*/  IMAD.MOV.U32 R5, RZ, RZ, RZ ;  /* 0x000000ffff057224 */ /* 0x000fe200078e00ff */
[----:B------:R-:W-:-:S04]  /*0180*/  USHF.L.U32 UR4, UR7, 0x1, URZ ;  /* 0x0000000107047899 */ /* 0x000fc800080006ff */
[----:B------:R-:W-:Y:S01]  /*0190*/  ULOP3.LUT UR4, UR4, 0xfffffffc, URZ, 0xc0, !UPT ;  /* 0xfffffffc04047892 */ /* 0x000fe2000f8ec0ff */
[----:B------:R-:W1:Y:S01]  /*01a0*/  LDC.64 R8, c[0x0][0x380] ;  /* 0x0000e000ff087b82 */ /* 0x000e620000000a00 */
[----:B------:R-:W-:Y:S02]  /*01b0*/  IMAD.U32 R14, RZ, RZ, UR5 ;  /* 0x00000005ff0e7e24 */ /* 0x000fe4000f8e00ff */
[----:B------:R-:W-:Y:S01]  /*01c0*/  UIADD3 UR4, UPT, UPT, -UR4, URZ, URZ ;  /* 0x000000ff04047290 */ /* 0x000fe2000fffe1ff */
[----:B0-----:R-:W-:Y:S01]  /*01d0*/  IMAD R6, R0, R6, R7 ;  /* 0x0000000600067224 */ /* 0x001fe200078e0207 */
[----:B------:R-:W-:-:S04]  /*01e0*/  MOV R7, RZ ;  /* 0x000000ff00077202 */ /* 0x000fc80000000f00 */
[----:B------:R-:W-:-:S07]  /*01f0*/  IADD3 R15, PT, PT, R6, -UR7, RZ ;  /* 0x80000007060f7c10 */ /* 0x000fce000fffe0ff */
.L_x_42:
[----:B-1----:R-:W-:-:S06]  /*0200*/  IMAD.WIDE.U32 R10, R15, 0x4, R8 ;  /* 0x000000040f0a7825 */ /* 0x002fcc00078e0008 */
[----:B------:R-:W2:Y:S01]  /*0210*/  LDG.E R10, desc[UR8][R10.64] ;  /* 0x000000080a0a7981 */ /* 0x000ea2000c1e1900 */
[----:B------:R-:W-:-:S04]  /*0220*/  VIADD R13, R15, 0x1 ;  /* 0x000000010f0d7836 */ /* 0x000fc80000000000 */
[----:B------:R-:W-:-:S06]  /*0230*/  IMAD.WIDE.U32 R12, R13, 0x4, R8 ;  /* 0x000000040d0c7825 */ /* 0x000fcc00078e0008 */
[----:B------:R-:W3:Y:S01]  /*0240*/  LDG.E R12, desc[UR8][R12.64] ;  /* 0x000000080c0c7981 */ /* 0x000ee2000c1e1900 */
[----:B------:R-:W-:-:S04]  /*0250*/  UIADD3 UR4, UPT, UPT, UR4, 0x4, URZ ;  /* 0x0000000404047890 */ /* 0x000fc8000fffe0ff */
[----:B------:R-:W-:Y:S01]  /*0260*/  UISETP.NE.AND UP0, UPT, UR4, URZ, UPT ;  /* 0x000000ff0400728c */ /* 0x000fe2000bf05270 */
[----:B--2---:R-:W-:-:S13]  /*0270*/  FSETP.GT.AND P0, PT, R10, R3, PT ;  /* 0x000000030a00720b */ /* 0x004fda0003f04000 */
[----:B------:R-:W-:-:S05]  /*0280*/  @P0 IMAD.MOV.U32 R3, RZ, RZ, R10 ;  /* 0x000000ffff030224 */ /* 0x000fca00078e000a */
[----:B---3--:R-:W-:Y:S01]  /*0290*/  FSETP.GT.AND P2, PT, R12, R3, PT ;  /* 0x000000030c00720b */ /* 0x008fe20003f44000 */
[----:B------:R-:W-:-:S12]  /*02a0*/  @P0 BRA `(.L_x_35) ;  /* 0x00000000000c0947 */ /* 0x000fd80003800000 */
[----:B------:R-:W-:-:S13]  /*02b0*/  FSETP.GEU.AND P1, PT, R10, R7, PT ;  /* 0x000000070a00720b */ /* 0x000fda0003f2e000 */
[----:B------:R-:W-:Y:S01]  /*02c0*/  @!P1 MOV R7, R10 ;  /* 0x0000000a00079202 */ /* 0x000fe20000000f00 */
[----:B------:R-:W-:-:S07]  /*02d0*/  @!P1 VIADD R5, R14, 0xffffffff ;  /* 0xffffffff0e059836 */ /* 0x000fce0000000000 */
.L_x_35:
[----:B------:R-:W-:Y:S01]  /*02e0*/  @P0 VIADD R4, R14, 0xffffffff ;  /* 0xffffffff0e040836 */ /* 0x000fe20000000000 */
[----:B------:R-:W-:Y:S06]  /*02f0*/  @P2 BRA `(.L_x_36) ;  /* 0x0000000000142947 */ /* 0x000fec0003800000 */
[----:B------:R-:W-:-:S13]  /*0300*/  FSETP.GEU.AND P0, PT, R12, R7, PT ;  /* 0x000000070c00720b */ /* 0x000fda0003f0e000 */
[----:B------:R-:W-:Y:S05]  /*0310*/  @P0 BRA `(.L_x_37) ;  /* 0x0000000000140947 */ /* 0x000fea0003800000 */
[----:B------:R-:W-:Y:S01]  /*0320*/  MOV R7, R12 ;  /* 0x0000000c00077202 */ /* 0x000fe20000000f00 */
[----:B------:R-:W-:Y:S01]  /*0330*/  IMAD.MOV.U32 R5, RZ, RZ, R14 ;  /* 0x000000ffff057224 */ /* 0x000fe200078e000e */
[----:B------:R-:W-:Y:S06]  /*0340*/  BRA `(.L_x_37) ;  /* 0x0000000000087947 */ /* 0x000fec0003800000 */
.L_x_36:
[----:B------:R-:W-:Y:S01]  /*0350*/  IMAD.MOV.U32 R3, RZ, RZ, R12 ;  /* 0x000000ffff037224 */ /* 0x000fe200078e000c */
[----:B------:R-:W-:-:S07]  /*0360*/  MOV R4, R14 ;  /* 0x0000000e00047202 */ /* 0x000fce0000000f00 */
.L_x_37:
[----:B------:R-:W-:-:S04]  /*0370*/  VIADD R11, R15, 0x2 ;  /* 0x000000020f0b7836 */ /* 0x000fc80000000000 */
[----:B------:R-:W-:-:S06]  /*0380*/  IMAD.WIDE.U32 R10, R11, 0x4, R8 ;  /* 0x000000040b0a7825 */ /* 0x000fcc00078e0008 */
[----:B------:R-:W2:Y:S02]  /*0390*/  LDG.E R10, desc[UR8][R10.64] ;  /* 0x000000080a0a7981 */ /* 0x000ea4000c1e1900 */
[----:B--2---:R-:W-:-:S13]  /*03a0*/  FSETP.GT.AND P0, PT, R10, R3, PT ;  /* 0x000000030a00720b */ /* 0x004fda0003f04000 */
[----:B------:R-:W-:Y:S05]  /*03b0*/  @P0 BRA `(.L_x_38) ;  /* 0x0000000000140947 */ /* 0x000fea0003800000 */
[----:B------:R-:W-:-:S13]  /*03c0*/  FSETP.GEU.AND P0, PT, R10, R7, PT ;  /* 0x000000070a00720b */ /* 0x000fda0003f0e000 */
[----:B------:R-:W-:Y:S05]  /*03d0*/  @P0 BRA `(.L_x_39) ;  /* 0x0000000000140947 */ /* 0x000fea0003800000 */
[----:B------:R-:W-:Y:S01]  /*03e0*/  IMAD.MOV.U32 R7, RZ, RZ, R10 ;  /* 0x000000ffff077224 */ /* 0x000fe200078e000a */
[----:B------:R-:W-:Y:S01]  /*03f0*/  IADD3 R5, PT, PT, R14, 0x1, RZ ;  /* 0x000000010e057810 */ /* 0x000fe20007ffe0ff */
[----:B------:R-:W-:Y:S06]  /*0400*/  BRA `(.L_x_39) ;  /* 0x0000000000087947 */ /* 0x000fec0003800000 */
.L_x_38:
[----:B------:R-:W-:Y:S02]  /*0410*/  IMAD.MOV.U32 R3, RZ, RZ, R10 ;  /* 0x000000ffff037224 */ /* 0x000fe400078e000a */
[----:B------:R-:W-:-:S07]  /*0420*/  VIADD R4, R14, 0x1 ;  /* 0x000000010e047836 */ /* 0x000fce0000000000 */
.L_x_39:
[----:B------:R-:W-:-:S05]  /*0430*/  IADD3 R11, PT, PT, R15, 0x3, RZ ;  /* 0x000000030f0b7810 */ /* 0x000fca0007ffe0ff */
[----:B------:R-:W-:-:S06]  /*0440*/  IMAD.WIDE.U32 R10, R11, 0x4, R8 ;  /* 0x000000040b0a7825 */ /* 0x000fcc00078e0008 */
[----:B------:R-:W2:Y:S02]  /*0450*/  LDG.E R10, desc[UR8][R10.64] ;  /* 0x000000080a0a7981 */ /* 0x000ea4000c1e1900 */
[----:B--2---:R-:W-:-:S13]  /*0460*/  FSETP.GT.AND P0, PT, R10, R3, PT ;  /* 0x000000030a00720b */ /* 0x004fda0003f04000 */
[----:B------:R-:W-:Y:S05]  /*0470*/  @P0 BRA `(.L_x_40) ;  /* 0x0000000000140947 */ /* 0x000fea0003800000 */
[----:B------:R-:W-:-:S13]  /*0480*/  FSETP.GEU.AND P0, PT, R10, R7, PT ;  /* 0x000000070a00720b */ /* 0x000fda0003f0e000 */
[----:B------:R-:W-:Y:S05]  /*0490*/  @P0 BRA `(.L_x_41) ;  /* 0x0000000000140947 */ /* 0x000fea0003800000 */
[----:B------:R-:W-:Y:S02]  /*04a0*/  IMAD.MOV.U32 R7, RZ, RZ, R10 ;  /* 0x000000ffff077224 */ /* 0x000fe400078e000a */
[----:B------:R-:W-:Y:S01]  /*04b0*/  VIADD R5, R14, 0x2 ;  /* 0x000000020e057836 */ /* 0x000fe20000000000 */
[----:B------:R-:W-:Y:S06]  /*04c0*/  BRA `(.L_x_41) ;  /* 0x0000000000087947 */ /* 0x000fec0003800000 */
.L_x_40:
[----:B------:R-:W-:Y:S01]  /*04d0*/  MOV R3, R10 ;  /* 0x0000000a00037202 */ /* 0x000fe20000000f00 */
[----:B------:R-:W-:-:S07]  /*04e0*/  VIADD R4, R14, 0x2 ;  /* 0x000000020e047836 */ /* 0x000fce0000000000 */
.L_x_41:
[----:B------:R-:W-:Y:S01]  /*04f0*/  VIADD R14, R14, 0x4 ;  /* 0x000000040e0e7836 */ /* 0x000fe20000000000 */
[----:B------:R-:W-:Y:S01]  /*0500*/  IADD3 R15, PT, PT, R15, 0x4, RZ ;  /* 0x000000040f0f7810 */ /* 0x000fe20007ffe0ff */
[----:B------:R-:W-:Y:S06]  /*0510*/  BRA.U UP0, `(.L_x_42) ;  /* 0xfffffffd00387547 */ /* 0x000fec000b83ffff */
[----:B------:R-:W-:-:S07]  /*0520*/  VIADD R6, R14, 0xfffffffe ;  /* 0xfffffffe0e067836 */ /* 0x000fce0000000000 */
.L_x_34:
[----:B------:R-:W0:Y:S02]  /*0530*/  LDCU UR4, c[0x0][0x388] ;  /* 0x00007100ff0477ac */ /* 0x000e240008000800 */
[----:B0-----:R-:W-:-:S04]  /*0540*/  USHF.L.U32 UR4, UR4, 0x1, URZ ;  /* 0x0000000104047899 */ /* 0x001fc800080006ff */
[----:B------:R-:W-:-:S09]  /*0550*/  ULOP3.LUT UP0, URZ, UR4, 0x2, URZ, 0xc0, !UPT ;  /* 0x0000000204ff7892 */ /* 0x000fd2000f80c0ff */
[----:B------:R-:W-:Y:S05]  /*0560*/  BRA.U !UP0, `(.L_x_33) ;  /* 0x0000000108607547 */ /* 0x000fea000b800000 */
[----:B------:R-:W0:Y:S01]  /*0570*/  LDCU.U16 UR4, c[0x0][0x388] ;  /* 0x00007100ff0477ac */ /* 0x000e220008000400 */
[----:B------:R-:W1:Y:S01]  /*0580*/  LDC.64 R10, c[0x0][0x380] ;  /* 0x0000e000ff0a7b82 */ /* 0x000e620000000a00 */
[----:B------:R-:W2:Y:S01]  /*0590*/  LDCU.64 UR10, c[0x0][0x390] ;  /* 0x00007200ff0a77ac */ /* 0x000ea20008000a00 */
[----:B0-----:R-:W-:Y:S01]  /*05a0*/  USHF.L.U32 UR4, UR4, 0x1, URZ ;  /* 0x0000000104047899 */ /* 0x001fe200080006ff */
[----:B--2---:R-:W-:-:S03]  /*05b0*/  VIADD R9, R6, UR11 ;  /* 0x0000000b06097c36 */ /* 0x004fc60008000000 */
[----:B------:R-:W-:Y:S01]  /*05c0*/  ULOP3.LUT UR4, UR4, 0x2, URZ, 0xe2, !UPT ;  /* 0x0000000204047892 */ /* 0x000fe2000f8ee2ff */
[----:B------:R-:W-:-:S03]  /*05d0*/  IMAD R13, R0, UR10, R9 ;  /* 0x0000000a000d7c24 */ /* 0x000fc6000f8e0209 */
[----:B------:R-:W-:-:S12]  /*05e0*/  UIADD3 UR4, UPT, UPT, -UR4, URZ, URZ ;  /* 0x000000ff04047290 */ /* 0x000fd8000fffe1ff */
.L_x_45:
[----:B-1----:R-:W-:-:S06]  /*05f0*/  IMAD.WIDE.U32 R8, R13, 0x4, R10 ;  /* 0x000000040d087825 */ /* 0x002fcc00078e000a */
[----:B------:R-:W2:Y:S01]  /*0600*/  LDG.E R8, desc[UR8][R8.64] ;  /* 0x0000000808087981 */ /* 0x000ea2000c1e1900 */
[----:B------:R-:W-:-:S04]  /*0610*/  UIADD3 UR4, UPT, UPT, UR4, 0x1, URZ ;  /* 0x0000000104047890 */ /* 0x000fc8000fffe0ff */
[----:B------:R-:W-:Y:S01]  /*0620*/  UISETP.NE.AND UP0, UPT, UR4, URZ, UPT ;  /* 0x000000ff0400728c */ /* 0x000fe2000bf05270 */
[----:B--2---:R-:W-:-:S13]  /*0630*/  FSETP.GT.AND P0, PT, R8, R3, PT ;  /* 0x000000030800720b */ /* 0x004fda0003f04000 */
[----:B------:R-:W-:Y:S05]  /*0640*/  @P0 BRA `(.L_x_43) ;  /* 0x0000000000140947 */ /* 0x000fea0003800000 */
[----:B------:R-:W-:-:S13]  /*0650*/  FSETP.GEU.AND P0, PT, R8, R7, PT ;  /* 0x000000070800720b */ /* 0x000fda0003f0e000 */
[----:B------:R-:W-:Y:S05]  /*0660*/  @P0 BRA `(.L_x_44) ;  /* 0x0000000000140947 */ /* 0x000fea0003800000 */
[----:B------:R-:W-:Y:S01]  /*0670*/  MOV R7, R8 ;  /* 0x0000000800077202 */ /* 0x000fe20000000f00 */
[----:B------:R-:W-:Y:S01]  /*0680*/  VIADD R5, R6, 0x1 ;  /* 0x0000000106057836 */ /* 0x000fe20000000000 */
[----:B------:R-:W-:Y:S06]  /*0690*/  BRA `(.L_x_44) ;  /* 0x0000000000087947 */ /* 0x000fec0003800000 */
.L_x_43:
[----:B------:R-:W-:Y:S01]  /*06a0*/  IMAD.MOV.U32 R3, RZ, RZ, R8 ;  /* 0x000000ffff037224 */ /* 0x000fe200078e0008 */
[----:B------:R-:W-:-:S07]  /*06b0*/  IADD3 R4, PT, PT, R6, 0x1, RZ ;  /* 0x0000000106047810 */ /* 0x000fce0007ffe0ff */
.L_x_44:
[----:B------:R-:W-:Y:S02]  /*06c0*/  VIADD R6, R6, 0x1 ;  /* 0x0000000106067836 */ /* 0x000fe40000000000 */
[----:B------:R-:W-:Y:S01]  /*06d0*/  VIADD R13, R13, 0x1 ;  /* 0x000000010d0d7836 */ /* 0x000fe20000000000 */
[----:B------:R-:W-:Y:S06]  /*06e0*/  BRA.U UP0, `(.L_x_45) ;  /* 0xfffffffd00c07547 */ /* 0x000fec000b83ffff */
.L_x_33:
[----:B------:R-:W0:Y:S01]  /*06f0*/  LDC.64 R8, c[0x0][0x398] ;  /* 0x0000e600ff087b82 */ /* 0x000e220000000a00 */
[----:B------:R-:W2:Y:S07]  /*0700*/  LDCU UR4, c[0x0][0x390] ;  /* 0x00007200ff0477ac */ /* 0x000eae0008000800 */
[----:B------:R-:W3:Y:S01]  /*0710*/  LDC.64 R12, c[0x0][0x3a0] ;  /* 0x0000e800ff0c7b82 */ /* 0x000ee20000000a00 */
[----:B0-----:R-:W-:-:S04]  /*0720*/  IMAD R9, R9, R8, UR6 ;  /* 0x0000000609097e24 */ /* 0x001fc8000f8e0208 */
[----:B---3--:R-:W-:-:S04]  /*0730*/  IMAD.WIDE R10, R9, 0x4, R12 ;  /* 0x00000004090a7825 */ /* 0x008fc800078e020c */
[----:B-1----:R-:W-:Y:S02]  /*0740*/  IMAD.WIDE.U32 R12, R2, 0x4, R12 ;  /* 0x00000004020c7825 */ /* 0x002fe400078e000c */
[----:B------:R-:W3:Y:S04]  /*0750*/  LDG.E R11, desc[UR8][R10.64] ;  /* 0x000000080a0b7981 */ /* 0x000ee8000c1e1900 */
[----:B------:R-:W4:Y:S01]  /*0760*/  LDG.E R13, desc[UR8][R12.64] ;  /* 0x000000080c0d7981 */ /* 0x000f22000c1e1900 */
[----:B--2---:R-:W-:-:S05]  /*0770*/  I2FP.F32.S32 R0, UR4 ;  /* 0x0000000400007c45 */ /* 0x004fca0008201400 */
[----:B---3--:R-:W-:-:S04]  /*0780*/  FMUL R0, R0, R11 ;  /* 0x0000000b00007220 */ /* 0x008fc80000400000 */
[----:B----4-:R-:W-:-:S04]  /*0790*/  FMUL R8, R0, R13 ;  /* 0x0000000d00087220 */ /* 0x010fc80000400000 */
[----:B------:R-:W0:Y:S08]  /*07a0*/  MUFU.RCP R15, R8 ;  /* 0x00000008000f7308 */ /* 0x000e300000001000 */
[----:B------:R-:W1:Y:S01]  /*07b0*/  FCHK P0, R3, R8 ;  /* 0x0000000803007302 */ /* 0x000e620000000000 */
[----:B0-----:R-:W-:-:S04]  /*07c0*/  FFMA R0, -R8, R15, 1 ;  /* 0x3f80000008007423 */ /* 0x001fc8000000010f */
[----:B------:R-:W-:-:S04]  /*07d0*/  FFMA R0, R15, R0, R15 ;  /* 0x000000000f007223 */ /* 0x000fc8000000000f */
[----:B------:R-:W-:-:S04]  /*07e0*/  FFMA R15, R0, R3, RZ ;  /* 0x00000003000f7223 */ /* 0x000fc800000000ff */
[----:B------:R-:W-:-:S04]  /*07f0*/  FFMA R6, -R8, R15, R3 ;  /* 0x0000000f08067223 */ /* 0x000fc80000000103 */
[----:B------:R-:W-:Y:S01]  /*0800*/  FFMA R6, R0, R6, R15 ;  /* 0x0000000600067223 */ /* 0x000fe2000000000f */
[----:B-1----:R-:W-:Y:S06]  /*0810*/  @!P0 BRA `(.L_x_46) ;  /* 0x0000000000148947 */ /* 0x002fec0003800000 */
[----:B------:R-:W-:Y:S01]  /*0820*/  MOV R0, R3 ;  /* 0x0000000300007202 */ /* 0x000fe20000000f00 */
[----:B------:R-:W-:Y:S01]  /*0830*/  IMAD.MOV.U32 R3, RZ, RZ, R8 ;  /* 0x000000ffff037224 */ /* 0x000fe200078e0008 */
[----:B------:R-:W-:-:S07]  /*0840*/  MOV R10, 0x860 ;  /* 0x00000860000a7802 */ /* 0x000fce0000000f00 */
[----:B------:R-:W-:Y:S05]  /*0850*/  CALL.REL.NOINC `($__internal_1_$__cuda_sm3x_div_rn_noftz_f32_slowpath) ;  /* 0x0000000000747944 */ /* 0x000fea0003c00000 */
[----:B------:R-:W-:-:S07]  /*0860*/  IMAD.MOV.U32 R6, RZ, RZ, R0 ;  /* 0x000000ffff067224 */ /* 0x000fce00078e0000 */
.L_x_46:
        /* <DEDUP_REMOVED lines=13> */
.L_x_47:
[----:B------:R-:W0:Y:S08]  /*0940*/  LDC R7, c[0x0][0x38c] ;  /* 0x0000e300ff077b82 */ /* 0x000e300000000800 */
[----:B------:R-:W1:Y:S08]  /*0950*/  LDC.64 R12, c[0x0][0x3a8] ;  /* 0x0000ea00ff0c7b82 */ /* 0x000e700000000a00 */
[----:B------:R-:W2:Y:S08]  /*0960*/  LDC.64 R14, c[0x0][0x3b8] ;  /* 0x0000ee00ff0e7b82 */ /* 0x000eb00000000a00 */
[----:B------:R-:W3:Y:S01]  /*0970*/  LDC.64 R16, c[0x0][0x3b0] ;  /* 0x0000ec00ff107b82 */ /* 0x000ee20000000a00 */
[----:B0-----:R-:W-:-:S07]  /*0980*/  IMAD R7, R9, R7, R2 ;  /* 0x0000000709077224 */ /* 0x001fce00078e0202 */
[----:B------:R-:W0:Y:S01]  /*0990*/  LDC.64 R10, c[0x0][0x3c0] ;  /* 0x0000f000ff0a7b82 */ /* 0x000e220000000a00 */
[----:B-1----:R-:W-:-:S05]  /*09a0*/  IMAD.WIDE.U32 R2, R7, 0x4, R12 ;  /* 0x0000000407027825 */ /* 0x002fca00078e000c */
[----:B------:R-:W-:Y:S01]  /*09b0*/  STG.E desc[UR8][R2.64], R6 ;  /* 0x0000000602007986 */ /* 0x000fe2000c101908 */
[----:B--2---:R-:W-:-:S05]  /*09c0*/  IMAD.WIDE.U32 R8, R7, 0x4, R14 ;  /* 0x0000000407087825 */ /* 0x004fca00078e000e */
[----:B------:R-:W-:Y:S01]  /*09d0*/  STG.E desc[UR8][R8.64], R19 ;  /* 0x0000001308007986 */ /* 0x000fe2000c101908 */
[----:B---3--:R-:W-:-:S05]  /*09e0*/  IMAD.WIDE.U32 R12, R7, 0x4, R16 ;  /* 0x00000004070c7825 */ /* 0x008fca00078e0010 */
[----:B------:R-:W-:Y:S01]  /*09f0*/  STG.E desc[UR8][R12.64], R4 ;  /* 0x000000040c007986 */ /* 0x000fe2000c101908 */
[----:B0-----:R-:W-:-:S05]  /*0a00*/  IMAD.WIDE.U32 R10, R7, 0x4, R10 ;  /* 0x00000004070a7825 */ /* 0x001fca00078e000a */
[----:B------:R-:W-:Y:S01]  /*0a10*/  STG.E desc[UR8][R10.64], R5 ;  /* 0x000000050a007986 */ /* 0x000fe2000c101908 */
[----:B------:R-:W-:Y:S05]  /*0a20*/  EXIT ;  /* 0x000000000000794d */ /* 0x000fea0003800000 */
        .weak           $__internal_1_$__cuda_sm3x_div_rn_noftz_f32_slowpath
        .type           $__internal_1_$__cuda_sm3x_div_rn_noftz_f32_slowpath,@function
        .size           $__internal_1_$__cuda_sm3x_div_rn_noftz_f32_slowpath,(.L_x_63 - $__internal_1_$__cuda_sm3x_div_rn_noftz_f32_slowpath)
$__internal_1_$__cuda_sm3x_div_rn_noftz_f32_slowpath:
[----:B------:R-:W-:Y:S02]  /*0a30*/  SHF.R.U32.HI R12, RZ, 0x17, R3 ;  /* 0x00000017ff0c7819 */ /* 0x000fe40000011603 */
[----:B------:R-:W-:Y:S02]  /*0a40*/  SHF.R.U32.HI R11, RZ, 0x17, R0 ;  /* 0x00000017ff0b7819 */ /* 0x000fe40000011600 */
[----:B------:R-:W-:Y:S02]  /*0a50*/  LOP3.LUT R12, R12, 0xff, RZ, 0xc0, !PT ;  /* 0x000000ff0c0c7812 */ /* 0x000fe400078ec0ff */
[----:B------:R-:W-:Y:S02]  /*0a60*/  LOP3.LUT R16, R11, 0xff, RZ, 0xc0, !PT ;  /* 0x000000ff0b107812 */ /* 0x000fe400078ec0ff */
[----:B------:R-:W-:-:S03]  /*0a70*/  IADD3 R14, PT, PT, R12, -0x1, RZ ;  /* 0xffffffff0c0e7810 */ /* 0x000fc60007ffe0ff */
[----:B------:R-:W-:Y:S01]  /*0a80*/  VIADD R13, R16, 0xffffffff ;  /* 0xffffffff100d7836 */ /* 0x000fe20000000000 */
        /* <DEDUP_REMOVED lines=22> */
[----:B------:R-:W-:Y:S01]  /*0bf0*/  @P0 MOV R11, RZ ;  /* 0x000000ff000b0202 */ /* 0x000fe20000000f00 */
[----:B------:R-:W-:Y:S02]  /*0c00*/  @!P0 IMAD.MOV.U32 R11, RZ, RZ, -0x40 ;  /* 0xffffffc0ff0b8424 */ /* 0x000fe400078e00ff */
[----:B------:R-:W-:Y:S01]  /*0c10*/  @!P0 FFMA R0, R0, 1.84467440737095516160e+19, RZ ;  /* 0x5f80000000008823 */ /* 0x000fe200000000ff */
[----:B------:R-:W-:Y:S01]  /*0c20*/  @!P1 FFMA R3, R3, 1.84467440737095516160e+19, RZ ;  /* 0x5f80000003039823 */ /* 0x000fe200000000ff */
[----:B------:R-:W-:-:S07]  /*0c30*/  @!P1 VIADD R11, R11, 0x40 ;  /* 0x000000400b0b9836 */ /* 0x000fce0000000000 */
.L_x_48:
[----:B------:R-:W-:-:S04]  /*0c40*/  LEA R14, R12, 0xc0800000, 0x17 ;  /* 0xc08000000c0e7811 */ /* 0x000fc800078eb8ff */
[----:B------:R-:W-:Y:S01]  /*0c50*/  IADD3 R14, PT, PT, -R14, R3, RZ ;  /* 0x000000030e0e7210 */ /* 0x000fe20007ffe1ff */
[----:B------:R-:W-:-:S03]  /*0c60*/  VIADD R3, R16, 0xffffff81 ;  /* 0xffffff8110037836 */ /* 0x000fc60000000000 */
        /* <DEDUP_REMOVED lines=13> */
[----:B------:R-:W-:-:S04]  /*0d40*/  LOP3.LUT R3, R3, 0xff, RZ, 0xc0, !PT ;  /* 0x000000ff03037812 */ /* 0x000fc800078ec0ff */
[----:B------:R-:W-:-:S05]  /*0d50*/  IADD3 R15, PT, PT, R3, R12, RZ ;  /* 0x0000000c030f7210 */ /* 0x000fca0007ffe0ff */
[----:B------:R-:W-:-:S05]  /*0d60*/  VIADD R3, R15, 0xffffffff ;  /* 0xffffffff0f037836 */ /* 0x000fca0000000000 */
        /* <DEDUP_REMOVED lines=10> */
[C---:B------:R-:W-:Y:S01]  /*0e10*/  IADD3 R14, PT, PT, R15.reuse, 0x20, RZ ;  /* 0x000000200f0e7810 */ /* 0x040fe20007ffe0ff */
        /* <DEDUP_REMOVED lines=20> */
.L_x_54:
[----:B------:R-:W-:-:S04]  /*0f60*/  LOP3.LUT R0, R0, 0x80000000, RZ, 0xc0, !PT ;  /* 0x8000000000007812 */ /* 0x000fc800078ec0ff */
[----:B------:R-:W-:Y:S01]  /*0f70*/  LOP3.LUT R0, R0, 0x7f800000, RZ, 0xfc, !PT ;  /* 0x7f80000000007812 */ /* 0x000fe200078efcff */
[----:B------:R-:W-:Y:S06]  /*0f80*/  BRA `(.L_x_55) ;  /* 0x0000000000287947 */ /* 0x000fec0003800000 */
.L_x_53:
[----:B------:R-:W-:Y:S01]  /*0f90*/  IMAD R0, R12, 0x800000, R0 ;  /* 0x008000000c007824 */ /* 0x000fe200078e0200 */
[----:B------:R-:W-:Y:S06]  /*0fa0*/  BRA `(.L_x_55) ;  /* 0x0000000000207947 */ /* 0x000fec0003800000 */
.L_x_52:
[----:B------:R-:W-:-:S04]  /*0fb0*/  LOP3.LUT R0, R3, 0x80000000, R0, 0x48, !PT ;  /* 0x8000000003007812 */ /* 0x000fc800078e4800 */
[----:B------:R-:W-:Y:S01]  /*0fc0*/  LOP3.LUT R0, R0, 0x7f800000, RZ, 0xfc, !PT ;  /* 0x7f80000000007812 */ /* 0x000fe200078efcff */
[----:B------:R-:W-:Y:S06]  /*0fd0*/  BRA `(.L_x_55) ;  /* 0x0000000000147947 */ /* 0x000fec0003800000 */
.L_x_51:
[----:B------:R-:W-:Y:S01]  /*0fe0*/  LOP3.LUT R0, R3, 0x80000000, R0, 0x48, !PT ;  /* 0x8000000003007812 */ /* 0x000fe200078e4800 */
[----:B------:R-:W-:Y:S06]  /*0ff0*/  BRA `(.L_x_55) ;  /* 0x00000000000c7947 */ /* 0x000fec0003800000 */
.L_x_50:
[----:B------:R-:W0:Y:S01]  /*1000*/  MUFU.RSQ R0, -QNAN ;  /* 0xffc0000000007908 */ /* 0x000e220000001400 */
[----:B------:R-:W-:Y:S05]  /*1010*/  BRA `(.L_x_55) ;  /* 0x0000000000047947 */ /* 0x000fea0003800000 */
.L_x_49:
[----:B------:R-:W-:-:S07]  /*1020*/  FADD.FTZ R0, R0, R3 ;  /* 0x0000000300007221 */ /* 0x000fce0000010000 */
.L_x_55:
[----:B------:R-:W-:-:S04]  /*1030*/  HFMA2 R11, -RZ, RZ, 0, 0 ;  /* 0x00000000ff0b7431 */ /* 0x000fc800000001ff */
[----:B0-----:R-:W-:Y:S05]  /*1040*/  RET.REL.NODEC R10 `(_Z20FeatureExtraction1THPfiiiiiiS_S_PiS_S0_) ;  /* 0xffffffec0aec7950 */ /* 0x001fea0003c3ffff */
.L_x_56:
        /* <DEDUP_REMOVED lines=11> */
.L_x_63:


//--------------------- .text._Z25ElementWiseMultiplicationP6float2S0_iiiiS0_ --------------------------
	.section	.text._Z25ElementWiseMultiplicationP6float2S0_iiiiS0_,"ax",@progbits
	.align	128
        .global         _Z25ElementWiseMultiplicationP6float2S0_iiiiS0_
        .type           _Z25ElementWiseMultiplicationP6float2S0_iiiiS0_,@function
        .size           _Z25ElementWiseMultiplicationP6float2S0_iiiiS0_,(.L_x_66 - _Z25ElementWiseMultiplicationP6float2S0_iiiiS0_)
        .other          _Z25ElementWiseMultiplicationP6float2S0_iiiiS0_,@"STO_CUDA_ENTRY STV_DEFAULT"
_Z25ElementWiseMultiplicationP6float2S0_iiiiS0_:
.text._Z25ElementWiseMultiplicationP6float2S0_iiiiS0_:
[----:B------:R-:W-:Y:S08]  /*0000*/  LDC R1, c[0x0][0x37c] ;  /* 0x0000df00ff017b82 */ /* 0x000ff00000000800 */
[----:B------:R-:W0:Y:S01]  /*0010*/  LDC R0, c[0x0][0x360] ;  /* 0x0000d800ff007b82 */ /* 0x000e220000000800 */
[----:B------:R-:W1:Y:S01]  /*0020*/  LDCU.64 UR4, c[0x0][0x398] ;  /* 0x00007300ff0477ac */ /* 0x000e620008000a00 */
[----:B------:R-:W2:Y:S01]  /*0030*/  S2R R15, SR_TID.X ;  /* 0x00000000000f7919 */ /* 0x000ea20000002100 */
[----:B------:R-:W3:Y:S05]  /*0040*/  LDCU.64 UR8, c[0x0][0x358] ;  /* 0x00006b00ff0877ac */ /* 0x000eea0008000a00 */
[----:B------:R-:W4:Y:S08]  /*0050*/  LDC R8, c[0x0][0x394] ;  /* 0x0000e500ff087b82 */ /* 0x000f300000000800 */
[----:B------:R-:W1:Y:S01]  /*0060*/  S2UR UR7, SR_CTAID.Y ;  /* 0x00000000000779c3 */ /* 0x000e620000002600 */
[----:B0-----:R-:W0:Y:S01]  /*0070*/  I2F.U32.RP R4, R0 ;  /* 0x0000000000047306 */ /* 0x001e220000209000 */
[----:B------:R-:W-:-:S06]  /*0080*/  ISETP.NE.U32.AND P2, PT, R0, RZ, PT ;  /* 0x000000ff0000720c */ /* 0x000fcc0003f45070 */
[----:B------:R-:W2:Y:S01]  /*0090*/  S2UR UR10, SR_CTAID.X ;  /* 0x00000000000a79c3 */ /* 0x000ea20000002500 */
[----:B0-----:R-:W0:Y:S01]  /*00a0*/  MUFU.RCP R4, R4 ;  /* 0x0000000400047308 */ /* 0x001e220000001000 */
[----:B-1----:R-:W-:Y:S01]  /*00b0*/  UIMAD UR4, UR5, UR4, UR7 ;  /* 0x00000004050472a4 */ /* 0x002fe2000f8e0207 */
[----:B0-----:R-:W-:-:S06]  /*00c0*/  IADD3 R2, PT, PT, R4, 0xffffffe, RZ ;  /* 0x0ffffffe04027810 */ /* 0x001fcc0007ffe0ff */
[----:B------:R0:W1:Y:S02]  /*00d0*/  F2I.FTZ.U32.TRUNC.NTZ R3, R2 ;  /* 0x0000000200037305 */ /* 0x000064000021f000 */
[----:B0-----:R-:W-:Y:S01]  /*00e0*/  HFMA2 R2, -RZ, RZ, 0, 0 ;  /* 0x00000000ff027431 */ /* 0x001fe200000001ff */
[----:B-1----:R-:W-:-:S05]  /*00f0*/  IADD3 R5, PT, PT, RZ, -R3, RZ ;  /* 0x80000003ff057210 */ /* 0x002fca0007ffe0ff */
[----:B------:R-:W-:-:S04]  /*0100*/  IMAD R5, R5, R0, RZ ;  /* 0x0000000005057224 */ /* 0x000fc800078e02ff */
[----:B------:R-:W-:-:S06]  /*0110*/  IMAD.HI.U32 R3, R3, R5, R2 ;  /* 0x0000000503037227 */ /* 0x000fcc00078e0002 */
[----:B----4-:R-:W-:-:S05]  /*0120*/  IMAD.HI.U32 R7, R3, R8, RZ ;  /* 0x0000000803077227 */ /* 0x010fca00078e00ff */
[----:B------:R-:W-:-:S05]  /*0130*/  IADD3 R3, PT, PT, -R7, RZ, RZ ;  /* 0x000000ff07037210 */ /* 0x000fca0007ffe1ff */
[----:B------:R-:W-:-:S05]  /*0140*/  IMAD R3, R0, R3, R8 ;  /* 0x0000000300037224 */ /* 0x000fca00078e0208 */
[----:B------:R-:W-:-:S13]  /*0150*/  ISETP.GE.U32.AND P0, PT, R3, R0, PT ;  /* 0x000000000300720c */ /* 0x000fda0003f06070 */
[-C--:B------:R-:W-:Y:S02]  /*0160*/  @P0 IADD3 R3, PT, PT, R3, -R0.reuse, RZ ;  /* 0x8000000003030210 */ /* 0x080fe40007ffe0ff */
[----:B------:R-:W-:Y:S02]  /*0170*/  @P0 IADD3 R7, PT, PT, R7, 0x1, RZ ;  /* 0x0000000107070810 */ /* 0x000fe40007ffe0ff */
[----:B------:R-:W-:-:S13]  /*0180*/  ISETP.GE.U32.AND P1, PT, R3, R0, PT ;  /* 0x000000000300720c */ /* 0x000fda0003f26070 */
[----:B------:R-:W-:Y:S02]  /*0190*/  @P1 IADD3 R7, PT, PT, R7, 0x1, RZ ;  /* 0x0000000107071810 */ /* 0x000fe40007ffe0ff */
[----:B------:R-:W-:-:S04]  /*01a0*/  @!P2 LOP3.LUT R7, RZ, R0, RZ, 0x33, !PT ;  /* 0x00000000ff07a212 */ /* 0x000fc800078e33ff */
[----:B------:R-:W-:-:S13]  /*01b0*/  ISETP.GE.AND P0, PT, R7, 0x1, PT ;  /* 0x000000010700780c */ /* 0x000fda0003f06270 */
[----:B--23--:R-:W-:Y:S05]  /*01c0*/  @!P0 BRA `(.L_x_57) ;  /* 0x0000000400f88947 */ /* 0x00cfea0003800000 */
[----:B------:R-:W0:Y:S01]  /*01d0*/  LDCU UR5, c[0x0][0x390] ;  /* 0x00007200ff0577ac */ /* 0x000e220008000800 */
[C---:B------:R-:W-:Y:S02]  /*01e0*/  ISETP.GE.U32.AND P0, PT, R7.reuse, 0x4, PT ;  /* 0x000000040700780c */ /* 0x040fe40003f06070 */
[----:B------:R-:W-:Y:S02]  /*01f0*/  LOP3.LUT R2, R7, 0x3, RZ, 0xc0, !PT ;  /* 0x0000000307027812 */ /* 0x000fe400078ec0ff */
[----:B------:R-:W-:Y:S02]  /*0200*/  MOV R3, RZ ;  /* 0x000000ff00037202 */ /* 0x000fe40000000f00 */
[----:B------:R-:W-:Y:S01]  /*0210*/  ISETP.NE.AND P1, PT, R2, RZ, PT ;  /* 0x000000ff0200720c */ /* 0x000fe20003f25270 */
[----:B0-----:R-:W-:-:S06]  /*0220*/  UIMAD UR5, UR7, UR5, UR10 ;  /* 0x00000005070572a4 */ /* 0x001fcc000f8e020a */
[----:B------:R-:W-:Y:S06]  /*0230*/  @!P0 BRA `(.L_x_58) ;  /* 0x0000000400548947 */ /* 0x000fec0003800000 */
[----:B------:R-:W-:Y:S01]  /*0240*/  IADD3 R4, PT, PT, R15, R0, RZ ;  /* 0x000000000f047210 */ /* 0x000fe20007ffe0ff */
[C-C-:B------:R-:W-:Y:S01]  /*0250*/  IMAD R11, R8.reuse, UR5, R15.reuse ;  /* 0x00000005080b7c24 */ /* 0x140fe2000f8e020f */
[----:B------:R-:W-:Y:S01]  /*0260*/  LOP3.LUT R3, R7, 0x7ffffffc, RZ, 0xc0, !PT ;  /* 0x7ffffffc07037812 */ /* 0x000fe200078ec0ff */
[C-C-:B------:R-:W-:Y:S02]  /*0270*/  IMAD R13, R8.reuse, UR10, R15.reuse ;  /* 0x0000000a080d7c24 */ /* 0x140fe4000f8e020f */
[----:B------:R-:W-:Y:S01]  /*0280*/  IMAD R15, R8, UR4, R15 ;  /* 0x00000004080f7c24 */ /* 0x000fe2000f8e020f */
[----:B------:R-:W-:Y:S01]  /*0290*/  LEA R7, R0, R11, 0x1 ;  /* 0x0000000b00077211 */ /* 0x000fe200078e08ff */
[C-C-:B------:R-:W-:Y:S01]  /*02a0*/  IMAD R5, R8.reuse, UR5, R4.reuse ;  /* 0x0000000508057c24 */ /* 0x140fe2000f8e0204 */
[----:B------:R-:W-:Y:S01]  /*02b0*/  IADD3 R24, PT, PT, -R3, RZ, RZ ;  /* 0x000000ff03187210 */ /* 0x000fe20007ffe1ff */
[--C-:B------:R-:W-:Y:S01]  /*02c0*/  IMAD R6, R8, UR10, R4.reuse ;  /* 0x0000000a08067c24 */ /* 0x100fe2000f8e0204 */
[----:B------:R-:W-:Y:S01]  /*02d0*/  LEA R9, R0, R15, 0x1 ;  /* 0x0000000f00097211 */ /* 0x000fe200078e08ff */
[----:B------:R-:W-:Y:S01]  /*02e0*/  IMAD R4, R8, UR4, R4 ;  /* 0x0000000408047c24 */ /* 0x000fe2000f8e0204 */
[C---:B------:R-:W-:Y:S01]  /*02f0*/  LEA R8, R0.reuse, R13, 0x1 ;  /* 0x0000000d00087211 */ /* 0x040fe200078e08ff */
[----:B------:R-:W-:-:S02]  /*0300*/  IMAD R10, R0, 0x3, R11 ;  /* 0x00000003000a7824 */ /* 0x000fc400078e020b */
[C---:B------:R-:W-:Y:S02]  /*0310*/  IMAD R12, R0.reuse, 0x3, R13 ;  /* 0x00000003000c7824 */ /* 0x040fe400078e020d */
[----:B------:R-:W-:-:S07]  /*0320*/  IMAD R14, R0, 0x3, R15 ;  /* 0x00000003000e7824 */ /* 0x000fce00078e020f */
.L_x_59:
[----:B0-----:R-:W0:Y:S08]  /*0330*/  LDC.64 R26, c[0x0][0x380] ;  /* 0x0000e000ff1a7b82 */ /* 0x001e300000000a00 */
[----:B------:R-:W1:Y:S08]  /*0340*/  LDC.64 R18, c[0x0][0x388] ;  /* 0x0000e200ff127b82 */ /* 0x000e700000000a00 */
[----:B------:R-:W2:Y:S01]  /*0350*/  LDC.64 R16, c[0x0][0x3a0] ;  /* 0x0000e800ff107b82 */ /* 0x000ea20000000a00 */
[----:B0-----:R-:W-:-:S05]  /*0360*/  IMAD.WIDE.U32 R32, R15, 0x8, R26 ;  /* 0x000000080f207825 */ /* 0x001fca00078e001a */
[----:B------:R-:W3:Y:S01]  /*0370*/  LDG.E.64 R20, desc[UR8][R32.64] ;  /* 0x0000000820147981 */ /* 0x000ee2000c1e1b00 */
[----:B-1----:R-:W-:-:S05]  /*0380*/  IMAD.WIDE.U32 R30, R13, 0x8, R18 ;  /* 0x000000080d1e7825 */ /* 0x002fca00078e0012 */
[----:B------:R-:W3:Y:S01]  /*0390*/  LDG.E.64 R22, desc[UR8][R30.64] ;  /* 0x000000081e167981 */ /* 0x000ee2000c1e1b00 */
[----:B--2---:R-:W-:-:S04]  /*03a0*/  IMAD.WIDE.U32 R28, R11, 0x8, R16 ;  /* 0x000000080b1c7825 */ /* 0x004fc800078e0010 */
[----:B---3--:R-:W-:-:S04]  /*03b0*/  FMUL R25, R21, R23 ;  /* 0x0000001715197220 */ /* 0x008fc80000400000 */
[----:B------:R-:W-:-:S05]  /*03c0*/  FFMA R25, R20, R22, -R25 ;  /* 0x0000001614197223 */ /* 0x000fca0000000819 */
[----:B------:R-:W-:Y:S04]  /*03d0*/  STG.E desc[UR8][R28.64], R25 ;  /* 0x000000191c007986 */ /* 0x000fe8000c101908 */
[----:B------:R0:W2:Y:S04]  /*03e0*/  LDG.E R22, desc[UR8][R32.64] ;  /* 0x0000000820167981 */ /* 0x0000a8000c1e1900 */
[----:B------:R1:W3:Y:S01]  /*03f0*/  LDG.E R20, desc[UR8][R30.64] ;  /* 0x000000081e147981 */ /* 0x0002e2000c1e1900 */
[----:B0-----:R-:W-:-:S04]  /*0400*/  IMAD.WIDE.U32 R32, R4, 0x8, R26 ;  /* 0x0000000804207825 */ /* 0x001fc800078e001a */
[----:B-1----:R-:W-:-:S04]  /*0410*/  IMAD.WIDE.U32 R30, R6, 0x8, R18 ;  /* 0x00000008061e7825 */ /* 0x002fc800078e0012 */
[----:B--2---:R-:W-:-:S04]  /*0420*/  FMUL R22, R23, R22 ;  /* 0x0000001617167220 */ /* 0x004fc80000400000 */
[----:B---3--:R-:W-:-:S05]  /*0430*/  FFMA R35, R21, R20, R22 ;  /* 0x0000001415237223 */ /* 0x008fca0000000016 */
[----:B------:R0:W-:Y:S04]  /*0440*/  STG.E desc[UR8][R28.64+0x4], R35 ;  /* 0x000004231c007986 */ /* 0x0001e8000c101908 */
[----:B------:R-:W2:Y:S04]  /*0450*/  LDG.E.64 R20, desc[UR8][R32.64] ;  /* 0x0000000820147981 */ /* 0x000ea8000c1e1b00 */
[----:B------:R-:W2:Y:S01]  /*0460*/  LDG.E.64 R22, desc[UR8][R30.64] ;  /* 0x000000081e167981 */ /* 0x000ea2000c1e1b00 */
[----:B0-----:R-:W-:-:S04]  /*0470*/  IMAD.WIDE.U32 R28, R5, 0x8, R16 ;  /* 0x00000008051c7825 */ /* 0x001fc800078e0010 */
[----:B--2---:R-:W-:-:S04]  /*0480*/  FMUL R37, R21, R23 ;  /* 0x0000001715257220 */ /* 0x004fc80000400000 */
        /* <DEDUP_REMOVED lines=14> */
[----:B------:R0:W-:Y:S04]  /*0570*/  STG.E desc[UR8][R28.64], R35 ;  /* 0x000000231c007986 */ /* 0x0001e8000c101908 */
[----:B------:R-:W2:Y:S04]  /*0580*/  LDG.E R22, desc[UR8][R32.64] ;  /* 0x0000000820167981 */ /* 0x000ea8000c1e1900 */
[----:B------:R-:W3:Y:S01]  /*0590*/  LDG.E R20, desc[UR8][R30.64] ;  /* 0x000000081e147981 */ /* 0x000ee2000c1e1900 */
[----:B------:R-:W-:-:S04]  /*05a0*/  IMAD.WIDE.U32 R26, R14, 0x8, R26 ;  /* 0x000000080e1a7825 */ /* 0x000fc800078e001a */
[----:B--2---:R-:W-:-:S04]  /*05b0*/  FMUL R22, R23, R22 ;  /* 0x0000001617167220 */ /* 0x004fc80000400000 */
[----:B---3--:R-:W-:Y:S01]  /*05c0*/  FFMA R37, R21, R20, R22 ;  /* 0x0000001415257223 */ /* 0x008fe20000000016 */
[----:B------:R-:W-:-:S04]  /*05d0*/  IMAD.WIDE.U32 R22, R12, 0x8, R18 ;  /* 0x000000080c167825 */ /* 0x000fc800078e0012 */
[----:B------:R0:W-:Y:S04]  /*05e0*/  STG.E desc[UR8][R28.64+0x4], R37 ;  /* 0x000004251c007986 */ /* 0x0001e8000c101908 */
[----:B------:R-:W2:Y:S04]  /*05f0*/  LDG.E.64 R18, desc[UR8][R26.64] ;  /* 0x000000081a127981 */ /* 0x000ea8000c1e1b00 */
[----:B------:R-:W2:Y:S01]  /*0600*/  LDG.E.64 R20, desc[UR8][R22.64] ;  /* 0x0000000816147981 */ /* 0x000ea2000c1e1b00 */
[----:B------:R-:W-:-:S04]  /*0610*/  IMAD.WIDE.U32 R16, R10, 0x8, R16 ;  /* 0x000000080a107825 */ /* 0x000fc800078e0010 */
[----:B--2---:R-:W-:-:S04]  /*0620*/  FMUL R25, R19, R21 ;  /* 0x0000001513197220 */ /* 0x004fc80000400000 */
[----:B------:R-:W-:-:S05]  /*0630*/  FFMA R25, R18, R20, -R25 ;  /* 0x0000001412197223 */ /* 0x000fca0000000819 */
[----:B------:R0:W-:Y:S04]  /*0640*/  STG.E desc[UR8][R16.64], R25 ;  /* 0x0000001910007986 */ /* 0x0001e8000c101908 */
[----:B------:R-:W2:Y:S04]  /*0650*/  LDG.E R20, desc[UR8][R26.64] ;  /* 0x000000081a147981 */ /* 0x000ea8000c1e1900 */
[----:B------:R-:W3:Y:S01]  /*0660*/  LDG.E R18, desc[UR8][R22.64] ;  /* 0x0000000816127981 */ /* 0x000ee2000c1e1900 */
[----:B------:R-:W-:-:S04]  /*0670*/  IADD3 R24, PT, PT, R24, 0x4, RZ ;  /* 0x0000000418187810 */ /* 0x000fc80007ffe0ff */
[----:B------:R-:W-:Y:S02]  /*0680*/  ISETP.NE.AND P0, PT, R24, RZ, PT ;  /* 0x000000ff1800720c */ /* 0x000fe40003f05270 */
[C---:B------:R-:W-:Y:S02]  /*0690*/  LEA R4, R0.reuse, R4, 0x2 ;  /* 0x0000000400047211 */ /* 0x040fe400078e10ff */
[C---:B------:R-:W-:Y:S02]  /*06a0*/  LEA R9, R0.reuse, R9, 0x2 ;  /* 0x0000000900097211 */ /* 0x040fe400078e10ff */
[C---:B------:R-:W-:Y:S02]  /*06b0*/  LEA R14, R0.reuse, R14, 0x2 ;  /* 0x0000000e000e7211 */ /* 0x040fe400078e10ff */
[C---:B------:R-:W-:Y:S02]  /*06c0*/  LEA R15, R0.reuse, R15, 0x2 ;  /* 0x0000000f000f7211 */ /* 0x040fe400078e10ff */
[----:B------:R-:W-:-:S02]  /*06d0*/  LEA R6, R0, R6, 0x2 ;  /* 0x0000000600067211 */ /* 0x000fc400078e10ff */
[C---:B------:R-:W-:Y:S02]  /*06e0*/  LEA R8, R0.reuse, R8, 0x2 ;  /* 0x0000000800087211 */ /* 0x040fe400078e10ff */
[C---:B------:R-:W-:Y:S02]  /*06f0*/  LEA R12, R0.reuse, R12, 0x2 ;  /* 0x0000000c000c7211 */ /* 0x040fe400078e10ff */
[C---:B------:R-:W-:Y:S02]  /*0700*/  LEA R13, R0.reuse, R13, 0x2 ;  /* 0x0000000d000d7211 */ /* 0x040fe400078e10ff */
[C---:B------:R-:W-:Y:S02]  /*0710*/  LEA R5, R0.reuse, R5, 0x2 ;  /* 0x0000000500057211 */ /* 0x040fe400078e10ff */
[C---:B------:R-:W-:Y:S02]  /*0720*/  LEA R7, R0.reuse, R7, 0x2 ;  /* 0x0000000700077211 */ /* 0x040fe400078e10ff */
[----:B------:R-:W-:-:S02]  /*0730*/  LEA R10, R0, R10, 0x2 ;  /* 0x0000000a000a7211 */ /* 0x000fc400078e10ff */
[----:B------:R-:W-:Y:S01]  /*0740*/  LEA R11, R0, R11, 0x2 ;  /* 0x0000000b000b7211 */ /* 0x000fe200078e10ff */
[----:B--2---:R-:W-:-:S04]  /*0750*/  FMUL R20, R21, R20 ;  /* 0x0000001415147220 */ /* 0x004fc80000400000 */
[----:B---3--:R-:W-:-:S05]  /*0760*/  FFMA R19, R19, R18, R20 ;  /* 0x0000001213137223 */ /* 0x008fca0000000014 */
[----:B------:R0:W-:Y:S01]  /*0770*/  STG.E desc[UR8][R16.64+0x4], R19 ;  /* 0x0000041310007986 */ /* 0x0001e2000c101908 */
[----:B------:R-:W-:Y:S05]  /*0780*/  @P0 BRA `(.L_x_59) ;  /* 0xfffffff800e80947 */ /* 0x000fea000383ffff */
.L_x_58:
[----:B------:R-:W-:Y:S05]  /*0790*/  @!P1 BRA `(.L_x_57) ;  /* 0x0000000000849947 */ /* 0x000fea0003800000 */
[----:B------:R-:W1:Y:S01]  /*07a0*/  S2R R10, SR_TID.X ;  /* 0x00000000000a7919 */ /* 0x000e620000002100 */
[----:B------:R-:W2:Y:S01]  /*07b0*/  LDCU UR6, c[0x0][0x390] ;  /* 0x00007200ff0677ac */ /* 0x000ea20008000800 */
[----:B------:R-:W3:Y:S01]  /*07c0*/  LDC R12, c[0x0][0x394] ;  /* 0x0000e500ff0c7b82 */ /* 0x000ee20000000800 */
[----:B------:R-:W-:Y:S01]  /*07d0*/  IADD3 R14, PT, PT, -R2, RZ, RZ ;  /* 0x000000ff020e7210 */ /* 0x000fe20007ffe1ff */
[----:B------:R-:W4:Y:S06]  /*07e0*/  LDCU.64 UR4, c[0x0][0x398] ;  /* 0x00007300ff0477ac */ /* 0x000f2c0008000a00 */
[----:B------:R-:W0:Y:S08]  /*07f0*/  LDC.64 R4, c[0x0][0x3a0] ;  /* 0x0000e800ff047b82 */ /* 0x000e300000000a00 */
[----:B------:R-:W0:Y:S01]  /*0800*/  LDC.64 R6, c[0x0][0x380] ;  /* 0x0000e000ff067b82 */ /* 0x000e220000000a00 */
[----:B--2---:R-:W-:-:S02]  /*0810*/  UIMAD UR6, UR7, UR6, UR10 ;  /* 0x00000006070672a4 */ /* 0x004fc4000f8e020a */
[----:B----4-:R-:W-:-:S05]  /*0820*/  UIMAD UR4, UR5, UR4, UR7 ;  /* 0x00000004050472a4 */ /* 0x010fca000f8e0207 */
[----:B------:R-:W2:Y:S01]  /*0830*/  LDC.64 R8, c[0x0][0x388] ;  /* 0x0000e200ff087b82 */ /* 0x000ea20000000a00 */
[----:B-1----:R-:W-:-:S04]  /*0840*/  IMAD R3, R0, R3, R10 ;  /* 0x0000000300037224 */ /* 0x002fc800078e020a */
[C-C-:B---3--:R-:W-:Y:S02]  /*0850*/  IMAD R15, R12.reuse, UR6, R3.reuse ;  /* 0x000000060c0f7c24 */ /* 0x148fe4000f8e0203 */
[C-C-:B0-----:R-:W-:Y:S02]  /*0860*/  IMAD R17, R12.reuse, UR10, R3.reuse ;  /* 0x0000000a0c117c24 */ /* 0x141fe4000f8e0203 */
[----:B------:R-:W-:-:S07]  /*0870*/  IMAD R19, R12, UR4, R3 ;  /* 0x000000040c137c24 */ /* 0x000fce000f8e0203 */
.L_x_60:
[----:B------:R-:W-:-:S04]  /*0880*/  IMAD.WIDE.U32 R10, R19, 0x8, R6 ;  /* 0x00000008130a7825 */ /* 0x000fc800078e0006 */
[----:B--2---:R-:W-:Y:S01]  /*0890*/  IMAD.WIDE.U32 R12, R17, 0x8, R8 ;  /* 0x00000008110c7825 */ /* 0x004fe200078e0008 */
[----:B-1----:R-:W2:Y:S04]  /*08a0*/  LDG.E.64 R20, desc[UR8][R10.64] ;  /* 0x000000080a147981 */ /* 0x002ea8000c1e1b00 */
[----:B------:R-:W2:Y:S01]  /*08b0*/  LDG.E.64 R22, desc[UR8][R12.64] ;  /* 0x000000080c167981 */ /* 0x000ea2000c1e1b00 */
[----:B------:R-:W-:-:S04]  /*08c0*/  IMAD.WIDE.U32 R2, R15, 0x8, R4 ;  /* 0x000000080f027825 */ /* 0x000fc800078e0004 */
[----:B--2---:R-:W-:-:S04]  /*08d0*/  FMUL R25, R21, R23 ;  /* 0x0000001715197220 */ /* 0x004fc80000400000 */
[----:B------:R-:W-:-:S05]  /*08e0*/  FFMA R25, R20, R22, -R25 ;  /* 0x0000001614197223 */ /* 0x000fca0000000819 */
[----:B------:R1:W-:Y:S04]  /*08f0*/  STG.E desc[UR8][R2.64], R25 ;  /* 0x0000001902007986 */ /* 0x0003e8000c101908 */
[----:B------:R-:W2:Y:S04]  /*0900*/  LDG.E R18, desc[UR8][R10.64] ;  /* 0x000000080a127981 */ /* 0x000ea8000c1e1900 */
[----:B------:R-:W3:Y:S01]  /*0910*/  LDG.E R16, desc[UR8][R12.64] ;  /* 0x000000080c107981 */ /* 0x000ee2000c1e1900 */
[----:B------:R-:W-:Y:S02]  /*0920*/  IADD3 R14, PT, PT, R14, 0x1, RZ ;  /* 0x000000010e0e7810 */ /* 0x000fe40007ffe0ff */
[----:B------:R-:W-:-:S02]  /*0930*/  IADD3 R15, PT, PT, R0, R15, RZ ;  /* 0x0000000f000f7210 */ /* 0x000fc40007ffe0ff */
[----:B------:R-:W-:Y:S02]  /*0940*/  ISETP.NE.AND P0, PT, R14, RZ, PT ;  /* 0x000000ff0e00720c */ /* 0x000fe40003f05270 */
[C---:B------:R-:W-:Y:S02]  /*0950*/  IADD3 R17, PT, PT, R0.reuse, R17, RZ ;  /* 0x0000001100117210 */ /* 0x040fe40007ffe0ff */
[----:B------:R-:W-:Y:S01]  /*0960*/  IADD3 R19, PT, PT, R0, R19, RZ ;  /* 0x0000001300137210 */ /* 0x000fe20007ffe0ff */
[----:B--2---:R-:W-:-:S04]  /*0970*/  FMUL R18, R23, R18 ;  /* 0x0000001217127220 */ /* 0x004fc80000400000 */
[----:B---3--:R-:W-:-:S05]  /*0980*/  FFMA R21, R21, R16, R18 ;  /* 0x0000001015157223 */ /* 0x008fca0000000012 */
[----:B------:R1:W-:Y:S01]  /*0990*/  STG.E desc[UR8][R2.64+0x4], R21 ;  /* 0x0000041502007986 */ /* 0x0003e2000c101908 */
[----:B------:R-:W-:Y:S05]  /*09a0*/  @P0 BRA `(.L_x_60) ;  /* 0xfffffffc00b40947 */ /* 0x000fea000383ffff */
.L_x_57:
[----:B------:R-:W2:Y:S02]  /*09b0*/  S2R R0, SR_TID.X ;  /* 0x0000000000007919 */ /* 0x000ea40000002100 */
[----:B--2---:R-:W-:-:S13]  /*09c0*/  ISETP.NE.AND P0, PT, R0, RZ, PT ;  /* 0x000000ff0000720c */ /* 0x004fda0003f05270 */
[----:B------:R-:W-:Y:S05]  /*09d0*/  @P0 EXIT ;  /* 0x000000000000094d */ /* 0x000fea0003800000 */
[----:B------:R-:W2:Y:S01]  /*09e0*/  LDC R0, c[0x0][0x394] ;  /* 0x0000e500ff007b82 */ /* 0x000ea20000000800 */
[----:B------:R-:W3:Y:S07]  /*09f0*/  LDCU.64 UR4, c[0x0][0x398] ;  /* 0x00007300ff0477ac */ /* 0x000eee0008000a00 */
[----:B------:R-:W4:Y:S08]  /*0a00*/  LDC.64 R4, c[0x0][0x388] ;  /* 0x0000e200ff047b82 */ /* 0x000f300000000a00 */
[----:B-1----:R-:W1:Y:S01]  /*0a10*/  LDC.64 R2, c[0x0][0x380] ;  /* 0x0000e000ff027b82 */ /* 0x002e620000000a00 */
[----:B---3--:R-:W-:Y:S01]  /*0a20*/  UIMAD UR4, UR5, UR4, UR7 ;  /* 0x00000004050472a4 */ /* 0x008fe2000f8e0207 */
[----:B--2---:R-:W-:-:S05]  /*0a30*/  IMAD R9, R0, UR10, R0 ;  /* 0x0000000a00097c24 */ /* 0x004fca000f8e0200 */
[----:B------:R-:W-:-:S05]  /*0a40*/  IMAD R7, R0, UR4, R0 ;  /* 0x0000000400077c24 */ /* 0x000fca000f8e0200 */
[----:B------:R-:W2:Y:S01]  /*0a50*/  LDCU UR4, c[0x0][0x390] ;  /* 0x00007200ff0477ac */ /* 0x000ea20008000800 */
[----:B----4-:R-:W-:-:S05]  /*0a60*/  IMAD.WIDE R4, R9, 0x8, R4 ;  /* 0x0000000809047825 */ /* 0x010fca00078e0204 */
[----:B------:R-:W3:Y:S01]  /*0a70*/  LDG.E.64 R10, desc[UR8][R4.64+-0x8] ;  /* 0xfffff808040a7981 */ /* 0x000ee2000c1e1b00 */
[----:B-1----:R-:W-:Y:S02]  /*0a80*/  IMAD.WIDE R2, R7, 0x8, R2 ;  /* 0x0000000807027825 */ /* 0x002fe400078e0202 */
[----:B------:R-:W1:Y:S03]  /*0a90*/  LDC.64 R6, c[0x0][0x3a0] ;  /* 0x0000e800ff067b82 */ /* 0x000e660000000a00 */
[----:B------:R-:W3:Y:S01]  /*0aa0*/  LDG.E.64 R8, desc[UR8][R2.64+-0x8] ;  /* 0xfffff80802087981 */ /* 0x000ee2000c1e1b00 */
[----:B--2---:R-:W-:-:S06]  /*0ab0*/  UIMAD UR4, UR7, UR4, UR10 ;  /* 0x00000004070472a4 */ /* 0x004fcc000f8e020a */
[----:B------:R-:W-:-:S05]  /*0ac0*/  IMAD R0, R0, UR4, R0 ;  /* 0x0000000400007c24 */ /* 0x000fca000f8e0200 */
[----:B------:R-:W-:-:S05]  /*0ad0*/  IADD3 R15, PT, PT, R0, -0x1, RZ ;  /* 0xffffffff000f7810 */ /* 0x000fca0007ffe0ff */
[----:B-1----:R-:W-:-:S04]  /*0ae0*/  IMAD.WIDE.U32 R6, R15, 0x8, R6 ;  /* 0x000000080f067825 */ /* 0x002fc800078e0006 */
[----:B---3--:R-:W-:-:S04]  /*0af0*/  FMUL R13, R9, R11 ;  /* 0x0000000b090d7220 */ /* 0x008fc80000400000 */
[----:B------:R-:W-:-:S05]  /*0b00*/  FFMA R13, R8, R10, -R13 ;  /* 0x0000000a080d7223 */ /* 0x000fca000000080d */
[----:B------:R-:W-:Y:S04]  /*0b10*/  STG.E desc[UR8][R6.64], R13 ;  /* 0x0000000d06007986 */ /* 0x000fe8000c101908 */
[----:B------:R-:W2:Y:S04]  /*0b20*/  LDG.E R0, desc[UR8][R2.64+-0x8] ;  /* 0xfffff80802007981 */ /* 0x000ea8000c1e1900 */
[----:B------:R-:W3:Y:S01]  /*0b30*/  LDG.E R4, desc[UR8][R4.64+-0x8] ;  /* 0xfffff80804047981 */ /* 0x000ee2000c1e1900 */
[----:B--2---:R-:W-:-:S04]  /*0b40*/  FMUL R0, R11, R0 ;  /* 0x000000000b007220 */ /* 0x004fc80000400000 */
[----:B---3--:R-:W-:-:S05]  /*0b50*/  FFMA R9, R9, R4, R0 ;  /* 0x0000000409097223 */ /* 0x008fca0000000000 */
[----:B------:R-:W-:Y:S01]  /*0b60*/  STG.E desc[UR8][R6.64+0x4], R9 ;  /* 0x0000040906007986 */ /* 0x000fe2000c101908 */
[----:B------:R-:W-:Y:S05]  /*0b70*/  EXIT ;  /* 0x000000000000794d */ /* 0x000fea0003800000 */
.L_x_61:
        /* <DEDUP_REMOVED lines=16> */
.L_x_66:


//--------------------- .nv.shared._Z17FeatureExtractionPfiiiiiiS_S_PiS_S0_ --------------------------
	.section	.nv.shared._Z17FeatureExtractionPfiiiiiiS_S_PiS_S0_,"aw",@nobits
	.sectionflags	@""
	.align	4
.nv.shared._Z17FeatureExtractionPfiiiiiiS_S_PiS_S0_:
	.zero		3072


//--------------------- .nv.shared.reserved.0     --------------------------
	.section	.nv.shared.reserved.0,"aw",@nobits
	.weak		__nv_reservedSMEM_offset_0_alias
	.size		__nv_reservedSMEM_offset_0_alias, 0, 64
	.other		__nv_reservedSMEM_offset_0_alias,@"STO_CUDA_RESERVED_SHARED STV_DEFAULT"
__nv_reservedSMEM_offset_0_alias:
	.zero		0
	.zero		64


//--------------------- .nv.constant0._Z17FeatureExtractionPfiiiiiiS_S_PiS_S0_ --------------------------
	.section	.nv.constant0._Z17FeatureExtractionPfiiiiiiS_S_PiS_S0_,"a",@progbits
	.sectionflags	@""
	.align	4
.nv.constant0._Z17FeatureExtractionPfiiiiiiS_S_PiS_S0_:
	.zero		968


//--------------------- .nv.constant0._Z20FeatureExtraction1THPfiiiiiiS_S_PiS_S0_ --------------------------
	.section	.nv.constant0._Z20FeatureExtraction1THPfiiiiiiS_S_PiS_S0_,"a",@progbits
	.sectionflags	@""
	.align	4
.nv.constant0._Z20FeatureExtraction1THPfiiiiiiS_S_PiS_S0_:
	.zero		968


//--------------------- .nv.constant0._Z25ElementWiseMultiplicationP6float2S0_iiiiS0_ --------------------------
	.section	.nv.constant0._Z25ElementWiseMultiplicationP6float2S0_iiiiS0_,"a",@progbits
	.sectionflags	@""
	.align	4
.nv.constant0._Z25ElementWiseMultiplicationP6float2S0_iiiiS0_:
	.zero		936


//--------------------- SYMBOLS --------------------------

	.type		.nv.reservedSmem.offset0,@object
	.size		.nv.reservedSmem.offset0,0x4
	.type		.nv.reservedSmem.cap,@object
	.size		.nv.reservedSmem.cap,0x4
